//
// Generated by NVIDIA NVVM Compiler
//
// Compiler Build ID: CL-36424714
// Cuda compilation tools, release 13.0, V13.0.88
// Based on NVVM 20.0.0
//

.version 9.0
.target sm_100
.address_size 64

	// .globl	evolve_batch_kernel
.func  (.param .align 16 .b8 func_retval0[16]) __internal_trig_reduction_slowpathd
(
	.param .b64 __internal_trig_reduction_slowpathd_param_0
)
;
.global .align 8 .b8 __cudart_i2opi_d[144] = {8, 93, 141, 31, 177, 95, 251, 107, 234, 146, 82, 138, 247, 57, 7, 61, 123, 241, 229, 235, 199, 186, 39, 117, 45, 234, 95, 158, 102, 63, 70, 79, 183, 9, 203, 39, 207, 126, 54, 109, 31, 109, 10, 90, 139, 17, 47, 239, 15, 152, 5, 222, 255, 151, 248, 31, 59, 40, 249, 189, 139, 95, 132, 156, 244, 57, 83, 131, 57, 214, 145, 57, 65, 126, 95, 180, 38, 112, 156, 233, 132, 68, 187, 46, 245, 53, 130, 232, 62, 167, 41, 177, 28, 235, 29, 254, 28, 146, 209, 9, 234, 46, 73, 6, 224, 210, 77, 66, 58, 110, 36, 183, 97, 197, 187, 222, 171, 99, 81, 254, 65, 144, 67, 60, 153, 149, 98, 219, 192, 221, 52, 245, 209, 87, 39, 252, 41, 21, 68, 78, 110, 131, 249, 162};
.global .align 16 .b8 __cudart_sin_cos_coeffs[128] = {70, 210, 176, 44, 241, 229, 90, 190, 146, 227, 172, 105, 227, 29, 199, 62, 161, 98, 219, 25, 160, 1, 42, 191, 24, 8, 17, 17, 17, 17, 129, 63, 84, 85, 85, 85, 85, 85, 197, 191, 0, 0, 0, 0, 0, 0, 0, 0, 0, 0, 0, 0, 0, 0, 0, 0, 100, 129, 253, 32, 131, 255, 168, 189, 40, 133, 239, 193, 167, 238, 33, 62, 217, 230, 6, 142, 79, 126, 146, 190, 233, 188, 221, 25, 160, 1, 250, 62, 71, 93, 193, 22, 108, 193, 86, 191, 81, 85, 85, 85, 85, 85, 165, 63, 0, 0, 0, 0, 0, 0, 224, 191, 0, 0, 0, 0, 0, 0, 240, 63};

.visible .entry evolve_batch_kernel(
	.param .u32 evolve_batch_kernel_param_0,
	.param .u32 evolve_batch_kernel_param_1,
	.param .f64 evolve_batch_kernel_param_2,
	.param .u64 .ptr .align 1 evolve_batch_kernel_param_3,
	.param .u64 .ptr .align 1 evolve_batch_kernel_param_4,
	.param .u64 .ptr .align 1 evolve_batch_kernel_param_5
)
{
	.reg .pred 	%p<17>;
	.reg .b32 	%r<51>;
	.reg .b64 	%rd<18>;
	.reg .b64 	%fd<152>;

	ld.param.u32 	%r15, [evolve_batch_kernel_param_0];
	ld.param.u64 	%rd2, [evolve_batch_kernel_param_3];
	ld.param.u64 	%rd3, [evolve_batch_kernel_param_4];
	mov.u32 	%r16, %ctaid.x;
	mov.u32 	%r17, %ntid.x;
	mov.u32 	%r18, %tid.x;
	mad.lo.s32 	%r1, %r16, %r17, %r18;
	setp.ge.s32 	%p1, %r1, %r15;
	@%p1 bra 	$L__BB0_15;
	ld.param.u32 	%r44, [evolve_batch_kernel_param_1];
	cvta.to.global.u64 	%rd5, %rd2;
	cvta.to.global.u64 	%rd1, %rd3;
	shl.b32 	%r19, %r1, 2;
	mul.wide.s32 	%rd6, %r19, 8;
	add.s64 	%rd7, %rd5, %rd6;
	ld.global.f64 	%fd40, [%rd7+24];
	mul.f64 	%fd1, %fd40, 0d3FB999999999999A;
	setp.lt.s32 	%p2, %r44, 1;
	@%p2 bra 	$L__BB0_15;
	mul.lo.s32 	%r21, %r1, 3;
	mul.wide.s32 	%rd8, %r21, 8;
	add.s64 	%rd9, %rd1, %rd8;
	ld.global.f64 	%fd148, [%rd9+16];
	ld.global.f64 	%fd149, [%rd9+8];
	ld.global.f64 	%fd150, [%rd9];
	mov.f64 	%fd42, 0d7FF8000000000000;
	sqrt.rn.f64 	%fd43, %fd42;
	{
	.reg .b32 %temp; 
	mov.b64 	{%temp, %r2}, %fd43;
	}
	abs.f64 	%fd44, %fd43;
	{
	.reg .b32 %temp; 
	mov.b64 	{%temp, %r3}, %fd44;
	}
	mov.f64 	%fd45, 0d3FF0000000000000;
	sub.f64 	%fd46, %fd45, %fd44;
	{
	.reg .b32 %temp; 
	mov.b64 	{%r22, %temp}, %fd46;
	}
	{
	.reg .b32 %temp; 
	mov.b64 	{%temp, %r4}, %fd46;
	}
	add.s32 	%r23, %r4, -1048576;
	mov.b64 	%fd5, {%r22, %r23};
	fma.rn.f64 	%fd47, %fd46, 0d3EC715B371155F70, 0dBEBAC2FE66FAAC4B;
	fma.rn.f64 	%fd48, %fd47, %fd46, 0d3ED9A9B88EFCD9B8;
	fma.rn.f64 	%fd49, %fd48, %fd46, 0d3EDD0F40A8A0C4C3;
	fma.rn.f64 	%fd50, %fd49, %fd46, 0d3EF46D4CFA9E0E1F;
	fma.rn.f64 	%fd51, %fd50, %fd46, 0d3F079C168D1E2422;
	fma.rn.f64 	%fd52, %fd51, %fd46, 0d3F1C9A88C3BCA540;
	fma.rn.f64 	%fd53, %fd52, %fd46, 0d3F31C4E64BD476DF;
	fma.rn.f64 	%fd54, %fd53, %fd46, 0d3F46E8BA60009C8F;
	fma.rn.f64 	%fd55, %fd54, %fd46, 0d3F5F1C71C62B05A2;
	fma.rn.f64 	%fd56, %fd55, %fd46, 0d3F76DB6DB6DC9F2C;
	fma.rn.f64 	%fd57, %fd56, %fd46, 0d3F9333333333329C;
	fma.rn.f64 	%fd58, %fd57, %fd46, 0d3FB5555555555555;
	mov.f64 	%fd145, 0d0000000000000000;
	mul.rn.f64 	%fd6, %fd44, %fd145;
	mul.f64 	%fd7, %fd46, %fd58;
	setp.lt.s32 	%p3, %r2, 0;
	mul.f64 	%fd59, %fd43, %fd43;
	fma.rn.f64 	%fd60, %fd59, 0d3FB0066BDC1895E9, 0dBFB3823B180754AF;
	fma.rn.f64 	%fd61, %fd60, %fd59, 0d3FB11E52CC2F79AE;
	fma.rn.f64 	%fd62, %fd61, %fd59, 0dBF924EAF3526861B;
	fma.rn.f64 	%fd63, %fd62, %fd59, 0d3F91DF02A31E6CB7;
	fma.rn.f64 	%fd64, %fd63, %fd59, 0d3F847D18B0EEC6CC;
	fma.rn.f64 	%fd65, %fd64, %fd59, 0d3F8D0AF961BA53B0;
	fma.rn.f64 	%fd66, %fd65, %fd59, 0d3F91BF7734CF1C48;
	fma.rn.f64 	%fd67, %fd66, %fd59, 0d3F96E91483144EF7;
	fma.rn.f64 	%fd68, %fd67, %fd59, 0d3F9F1C6E0A4F9F81;
	fma.rn.f64 	%fd69, %fd68, %fd59, 0d3FA6DB6DC27FA92B;
	fma.rn.f64 	%fd70, %fd69, %fd59, 0d3FB333333320F91B;
	fma.rn.f64 	%fd71, %fd70, %fd59, 0d3FC5555555555F4D;
	mul.f64 	%fd72, %fd59, %fd71;
	fma.rn.f64 	%fd73, %fd72, %fd44, %fd44;
	mov.f64 	%fd74, 0dBC91A62633145C07;
	add.rn.f64 	%fd75, %fd73, %fd74;
	neg.f64 	%fd76, %fd75;
	mov.f64 	%fd77, 0d3FF921FB54442D18;
	add.rn.f64 	%fd78, %fd77, %fd76;
	mov.f64 	%fd79, 0d3C91A62633145C07;
	add.rn.f64 	%fd80, %fd73, %fd79;
	add.rn.f64 	%fd81, %fd77, %fd80;
	div.rn.f64 	%fd82, %fd1, 0d4018000000000000;
	selp.f64 	%fd8, %fd81, %fd78, %p3;
	mul.f64 	%fd9, %fd82, 0d0000000000000000;
	mov.b32 	%r47, 0;
	mov.u64 	%rd12, __cudart_sin_cos_coeffs;
	mov.f64 	%fd146, %fd145;
	mov.f64 	%fd147, %fd145;
	mov.f64 	%fd151, %fd145;
$L__BB0_3:
	abs.f64 	%fd17, %fd147;
	setp.neu.f64 	%p4, %fd17, 0d7FF0000000000000;
	@%p4 bra 	$L__BB0_5;
	mov.f64 	%fd88, 0d0000000000000000;
	mul.rn.f64 	%fd143, %fd147, %fd88;
	mov.b32 	%r49, 1;
	bra.uni 	$L__BB0_8;
$L__BB0_5:
	mul.f64 	%fd83, %fd147, 0d3FE45F306DC9C883;
	cvt.rni.s32.f64 	%r48, %fd83;
	cvt.rn.f64.s32 	%fd84, %r48;
	fma.rn.f64 	%fd85, %fd84, 0dBFF921FB54442D18, %fd147;
	fma.rn.f64 	%fd86, %fd84, 0dBC91A62633145C00, %fd85;
	fma.rn.f64 	%fd143, %fd84, 0dB97B839A252049C0, %fd86;
	setp.ltu.f64 	%p5, %fd17, 0d41E0000000000000;
	@%p5 bra 	$L__BB0_7;
	{ // callseq 0, 0
	.param .b64 param0;
	st.param.f64 	[param0], %fd147;
	.param .align 16 .b8 retval0[16];
	call.uni (retval0), 
	__internal_trig_reduction_slowpathd, 
	(
	param0
	);
	ld.param.f64 	%fd143, [retval0];
	ld.param.b32 	%r48, [retval0+8];
	} // callseq 0
$L__BB0_7:
	add.s32 	%r49, %r48, 1;
$L__BB0_8:
	shl.b32 	%r26, %r49, 6;
	cvt.u64.u32 	%rd10, %r26;
	and.b64  	%rd11, %rd10, 64;
	add.s64 	%rd13, %rd12, %rd11;
	mul.rn.f64 	%fd89, %fd143, %fd143;
	and.b32  	%r27, %r49, 1;
	setp.eq.b32 	%p6, %r27, 1;
	selp.f64 	%fd90, 0dBDA8FF8320FD8164, 0d3DE5DB65F9785EBA, %p6;
	ld.global.nc.v2.f64 	{%fd91, %fd92}, [%rd13];
	fma.rn.f64 	%fd93, %fd90, %fd89, %fd91;
	fma.rn.f64 	%fd94, %fd93, %fd89, %fd92;
	ld.global.nc.v2.f64 	{%fd95, %fd96}, [%rd13+16];
	fma.rn.f64 	%fd97, %fd94, %fd89, %fd95;
	fma.rn.f64 	%fd98, %fd97, %fd89, %fd96;
	ld.global.nc.v2.f64 	{%fd99, %fd100}, [%rd13+32];
	fma.rn.f64 	%fd101, %fd98, %fd89, %fd99;
	fma.rn.f64 	%fd102, %fd101, %fd89, %fd100;
	fma.rn.f64 	%fd103, %fd102, %fd143, %fd143;
	fma.rn.f64 	%fd104, %fd102, %fd89, 0d3FF0000000000000;
	selp.f64 	%fd105, %fd104, %fd103, %p6;
	and.b32  	%r28, %r49, 2;
	setp.eq.s32 	%p7, %r28, 0;
	mov.f64 	%fd106, 0d0000000000000000;
	sub.f64 	%fd107, %fd106, %fd105;
	selp.f64 	%fd108, %fd105, %fd107, %p7;
	fma.rn.f64 	%fd23, %fd149, %fd108, 0d3FF0000000000000;
	abs.f64 	%fd109, %fd146;
	setp.eq.f64 	%p8, %fd109, 0d7FF0000000000000;
	setp.ltu.f64 	%p9, %fd109, 0d41E0000000000000;
	or.pred  	%p10, %p8, %p9;
	@%p10 bra 	$L__BB0_10;
	{ // callseq 1, 0
	.param .b64 param0;
	st.param.f64 	[param0], %fd146;
	.param .align 16 .b8 retval0[16];
	call.uni (retval0), 
	__internal_trig_reduction_slowpathd, 
	(
	param0
	);
	ld.param.f64 	%fd110, [retval0];
	ld.param.b32 	%r29, [retval0+8];
	} // callseq 1
$L__BB0_10:
	setp.lt.s32 	%p11, %r3, 1071801958;
	mov.f64 	%fd144, %fd8;
	@%p11 bra 	$L__BB0_12;
	setp.lt.s32 	%p13, %r4, 0;
	setp.lt.s32 	%p14, %r4, 1;
	rsqrt.approx.ftz.f64 	%fd112, %fd5;
	{
	.reg .b32 %temp; 
	mov.b64 	{%r31, %temp}, %fd112;
	}
	{
	.reg .b32 %temp; 
	mov.b64 	{%temp, %r32}, %fd112;
	}
	add.s32 	%r33, %r32, -1048576;
	mov.b64 	%fd113, {%r31, %r33};
	mul.f64 	%fd114, %fd5, %fd112;
	neg.f64 	%fd115, %fd114;
	fma.rn.f64 	%fd116, %fd114, %fd115, %fd5;
	fma.rn.f64 	%fd117, %fd116, %fd113, %fd114;
	neg.f64 	%fd118, %fd117;
	fma.rn.f64 	%fd119, %fd112, %fd118, 0d3FF0000000000000;
	fma.rn.f64 	%fd120, %fd119, %fd113, %fd113;
	fma.rn.f64 	%fd121, %fd117, %fd118, %fd5;
	fma.rn.f64 	%fd122, %fd121, %fd120, %fd117;
	{
	.reg .b32 %temp; 
	mov.b64 	{%r34, %temp}, %fd122;
	}
	{
	.reg .b32 %temp; 
	mov.b64 	{%temp, %r35}, %fd122;
	}
	add.s32 	%r36, %r35, 1048576;
	mov.b64 	%fd123, {%r34, %r36};
	fma.rn.f64 	%fd124, %fd7, %fd123, %fd123;
	selp.f64 	%fd125, %fd6, %fd124, %p14;
	mov.f64 	%fd126, 0d7FF0000000000000;
	mul.rn.f64 	%fd127, %fd125, %fd126;
	selp.f64 	%fd128, %fd127, %fd125, %p13;
	mov.f64 	%fd129, 0dBCA1A62633145C07;
	add.rn.f64 	%fd130, %fd128, %fd129;
	neg.f64 	%fd131, %fd130;
	mov.f64 	%fd132, 0d400921FB54442D18;
	add.rn.f64 	%fd133, %fd132, %fd131;
	selp.f64 	%fd144, %fd133, %fd128, %p3;
$L__BB0_12:
	ld.param.u64 	%rd17, [evolve_batch_kernel_param_5];
	ld.param.u32 	%r45, [evolve_batch_kernel_param_1];
	mov.u32 	%r38, %ctaid.x;
	mov.u32 	%r39, %ntid.x;
	mov.u32 	%r40, %tid.x;
	mad.lo.s32 	%r41, %r38, %r39, %r40;
	mad.lo.s32 	%r42, %r45, %r41, %r47;
	mul.lo.s32 	%r43, %r42, 9;
	cvta.to.global.u64 	%rd14, %rd17;
	mul.wide.s32 	%rd15, %r43, 8;
	add.s64 	%rd16, %rd14, %rd15;
	st.global.f64 	[%rd16], %fd151;
	st.global.f64 	[%rd16+8], %fd150;
	st.global.f64 	[%rd16+16], %fd149;
	st.global.f64 	[%rd16+24], %fd148;
	st.global.f64 	[%rd16+32], %fd147;
	st.global.f64 	[%rd16+40], %fd146;
	st.global.f64 	[%rd16+48], %fd145;
	div.rn.f64 	%fd134, %fd150, %fd23;
	st.global.f64 	[%rd16+56], %fd134;
	st.global.f64 	[%rd16+64], %fd144;
	mov.b32 	%r50, 0;
$L__BB0_13:
	add.f64 	%fd150, %fd150, %fd9;
	add.f64 	%fd149, %fd149, %fd9;
	add.f64 	%fd148, %fd148, %fd9;
	add.f64 	%fd147, %fd147, %fd9;
	add.f64 	%fd146, %fd146, %fd9;
	add.f64 	%fd145, %fd145, %fd9;
	add.f64 	%fd151, %fd1, %fd151;
	add.s32 	%r50, %r50, 1;
	setp.ne.s32 	%p15, %r50, 10;
	@%p15 bra 	$L__BB0_13;
	ld.param.u32 	%r46, [evolve_batch_kernel_param_1];
	add.s32 	%r47, %r47, 1;
	setp.ne.s32 	%p16, %r47, %r46;
	@%p16 bra 	$L__BB0_3;
$L__BB0_15:
	ret;

}
.func  (.param .align 16 .b8 func_retval0[16]) __internal_trig_reduction_slowpathd(
	.param .b64 __internal_trig_reduction_slowpathd_param_0
)
{
	.local .align 8 .b8 	__local_depot1[40];
	.reg .b64 	%SP;
	.reg .b64 	%SPL;
	.reg .pred 	%p<10>;
	.reg .b32 	%r<47>;
	.reg .b64 	%rd<74>;
	.reg .b64 	%fd<5>;

	mov.u64 	%SPL, __local_depot1;
	ld.param.f64 	%fd4, [__internal_trig_reduction_slowpathd_param_0];
	add.u64 	%rd1, %SPL, 0;
	{
	.reg .b32 %temp; 
	mov.b64 	{%temp, %r1}, %fd4;
	}
	shr.u32 	%r2, %r1, 20;
	and.b32  	%r3, %r2, 2047;
	setp.eq.s32 	%p1, %r3, 2047;
	mov.b32 	%r46, 0;
	@%p1 bra 	$L__BB1_9;
	add.s32 	%r20, %r3, -1024;
	mov.b64 	%rd20, %fd4;
	shl.b64 	%rd2, %rd20, 11;
	shr.u32 	%r4, %r20, 6;
	sub.s32 	%r45, 15, %r4;
	sub.s32 	%r21, 19, %r4;
	setp.lt.u32 	%p2, %r20, 128;
	selp.b32 	%r6, 18, %r21, %p2;
	setp.ge.s32 	%p3, %r45, %r6;
	mov.b64 	%rd70, 0;
	@%p3 bra 	$L__BB1_4;
	add.s32 	%r23, %r6, %r4;
	neg.s32 	%r43, %r23;
	or.b64  	%rd3, %rd2, -9223372036854775808;
	mov.b64 	%rd70, 0;
	mov.b32 	%r42, 0;
	mov.u64 	%rd25, __cudart_i2opi_d;
	mov.u32 	%r44, %r45;
$L__BB1_3:
	.pragma "nounroll";
	mul.wide.s32 	%rd22, %r42, 8;
	add.s64 	%rd23, %rd1, %rd22;
	mul.wide.s32 	%rd24, %r44, 8;
	add.s64 	%rd26, %rd25, %rd24;
	ld.global.nc.u64 	%rd27, [%rd26];
	{
	.reg .u32 %r0, %r1, %r2, %r3, %alo, %ahi, %blo, %bhi, %clo, %chi;
	mov.b64 	{%alo,%ahi}, %rd27;
	mov.b64 	{%blo,%bhi}, %rd3;
	mov.b64 	{%clo,%chi}, %rd70;
	mad.lo.cc.u32 	%r0, %alo, %blo, %clo;
	madc.hi.cc.u32 	%r1, %alo, %blo, %chi;
	madc.hi.u32 	%r2, %alo, %bhi, 0;
	mad.lo.cc.u32 	%r1, %alo, %bhi, %r1;
	madc.hi.cc.u32 	%r2, %ahi, %blo, %r2;
	madc.hi.u32 	%r3, %ahi, %bhi, 0;
	mad.lo.cc.u32 	%r1, %ahi, %blo, %r1;
	madc.lo.cc.u32 	%r2, %ahi, %bhi, %r2;
	addc.u32 	%r3, %r3, 0;
	mov.b64 	%rd28, {%r0,%r1};
	mov.b64 	%rd70, {%r2,%r3};
	}
	st.local.u64 	[%rd23], %rd28;
	add.s32 	%r44, %r44, 1;
	add.s32 	%r43, %r43, 1;
	add.s32 	%r42, %r42, 1;
	setp.ne.s32 	%p4, %r43, -15;
	mov.u32 	%r45, %r6;
	@%p4 bra 	$L__BB1_3;
$L__BB1_4:
	cvt.s64.s32 	%rd29, %r45;
	cvt.u64.u32 	%rd30, %r4;
	add.s64 	%rd31, %rd30, %rd29;
	shl.b64 	%rd32, %rd31, 3;
	add.s64 	%rd33, %rd1, %rd32;
	st.local.u64 	[%rd33+-120], %rd70;
	and.b32  	%r15, %r2, 63;
	ld.local.u64 	%rd72, [%rd1+16];
	ld.local.u64 	%rd71, [%rd1+24];
	setp.eq.s32 	%p5, %r15, 0;
	@%p5 bra 	$L__BB1_6;
	shl.b64 	%rd34, %rd71, %r15;
	shr.u64 	%rd35, %rd72, 1;
	xor.b32  	%r24, %r15, 63;
	shr.u64 	%rd36, %rd35, %r24;
	or.b64  	%rd71, %rd34, %rd36;
	ld.local.u64 	%rd37, [%rd1+8];
	shl.b64 	%rd38, %rd72, %r15;
	shr.u64 	%rd39, %rd37, 1;
	shr.u64 	%rd40, %rd39, %r24;
	or.b64  	%rd72, %rd38, %rd40;
$L__BB1_6:
	and.b32  	%r25, %r1, -2147483648;
	shr.u64 	%rd41, %rd71, 62;
	cvt.u32.u64 	%r26, %rd41;
	mov.b64 	{%r27, %r28}, %rd71;
	mov.b64 	{%r29, %r30}, %rd72;
	shf.l.wrap.b32 	%r31, %r30, %r27, 2;
	shf.l.wrap.b32 	%r32, %r27, %r28, 2;
	mov.b64 	%rd42, {%r31, %r32};
	shl.b64 	%rd43, %rd72, 2;
	shr.u64 	%rd44, %rd42, 63;
	cvt.u32.u64 	%r33, %rd44;
	add.s32 	%r34, %r33, %r26;
	setp.eq.s32 	%p6, %r25, 0;
	neg.s32 	%r35, %r34;
	selp.b32 	%r46, %r34, %r35, %p6;
	setp.gt.s64 	%p7, %rd42, -1;
	mov.b64 	%rd45, 0;
	{
	.reg .u32 %r0, %r1, %r2, %r3, %a0, %a1, %a2, %a3, %b0, %b1, %b2, %b3;
	mov.b64 	{%a0,%a1}, %rd45;
	mov.b64 	{%a2,%a3}, %rd45;
	mov.b64 	{%b0,%b1}, %rd43;
	mov.b64 	{%b2,%b3}, %rd42;
	sub.cc.u32 	%r0, %a0, %b0;
	subc.cc.u32 	%r1, %a1, %b1;
	subc.cc.u32 	%r2, %a2, %b2;
	subc.u32 	%r3, %a3, %b3;
	mov.b64 	%rd46, {%r0,%r1};
	mov.b64 	%rd47, {%r2,%r3};
	}
	xor.b32  	%r36, %r25, -2147483648;
	selp.b64 	%rd73, %rd42, %rd47, %p7;
	selp.b64 	%rd14, %rd43, %rd46, %p7;
	selp.b32 	%r17, %r25, %r36, %p7;
	clz.b64 	%r37, %rd73;
	cvt.u64.u32 	%rd15, %r37;
	setp.eq.s32 	%p8, %r37, 0;
	@%p8 bra 	$L__BB1_8;
	cvt.u32.u64 	%r38, %rd15;
	and.b32  	%r39, %r38, 63;
	shl.b64 	%rd48, %rd73, %r39;
	shr.u64 	%rd49, %rd14, 1;
	not.b32 	%r40, %r38;
	and.b32  	%r41, %r40, 63;
	shr.u64 	%rd50, %rd49, %r41;
	or.b64  	%rd73, %rd48, %rd50;
$L__BB1_8:
	mov.b64 	%rd51, -3958705157555305931;
	{
	.reg .u32 %r0, %r1, %r2, %r3, %alo, %ahi, %blo, %bhi;
	mov.b64 	{%alo,%ahi}, %rd73;
	mov.b64 	{%blo,%bhi}, %rd51;
	mul.lo.u32 	%r0, %alo, %blo;
	mul.hi.u32 	%r1, %alo, %blo;
	mad.lo.cc.u32 	%r1, %alo, %bhi, %r1;
	madc.hi.u32 	%r2, %alo, %bhi, 0;
	mad.lo.cc.u32 	%r1, %ahi, %blo, %r1;
	madc.hi.cc.u32 	%r2, %ahi, %blo, %r2;
	madc.hi.u32 	%r3, %ahi, %bhi, 0;
	mad.lo.cc.u32 	%r2, %ahi, %bhi, %r2;
	addc.u32 	%r3, %r3, 0;
	mov.b64 	%rd52, {%r0,%r1};
	mov.b64 	%rd53, {%r2,%r3};
	}
	setp.gt.s64 	%p9, %rd53, 0;
	{
	.reg .u32 %r0, %r1, %r2, %r3, %a0, %a1, %a2, %a3, %b0, %b1, %b2, %b3;
	mov.b64 	{%a0,%a1}, %rd52;
	mov.b64 	{%a2,%a3}, %rd53;
	mov.b64 	{%b0,%b1}, %rd52;
	mov.b64 	{%b2,%b3}, %rd53;
	add.cc.u32 	%r0, %a0, %b0;
	addc.cc.u32 	%r1, %a1, %b1;
	addc.cc.u32 	%r2, %a2, %b2;
	addc.u32 	%r3, %a3, %b3;
	mov.b64 	%rd54, {%r0,%r1};
	mov.b64 	%rd55, {%r2,%r3};
	}
	selp.b64 	%rd56, %rd55, %rd53, %p9;
	selp.s64 	%rd57, -1, 0, %p9;
	sub.s64 	%rd58, %rd57, %rd15;
	cvt.u64.u32 	%rd59, %r17;
	shl.b64 	%rd60, %rd59, 32;
	add.s64 	%rd61, %rd56, 1;
	shr.u64 	%rd62, %rd61, 10;
	add.s64 	%rd63, %rd62, 1;
	shr.u64 	%rd64, %rd63, 1;
	shl.b64 	%rd65, %rd58, 52;
	add.s64 	%rd66, %rd65, %rd64;
	add.s64 	%rd67, %rd66, 4602678819172646912;
	or.b64  	%rd68, %rd67, %rd60;
	mov.b64 	%fd4, %rd68;
$L__BB1_9:
	st.param.f64 	[func_retval0], %fd4;
	st.param.b32 	[func_retval0+8], %r46;
	ret;

}


// ===== COMPILED SASS (sm_100) =====

	.target	sm_100

	.elftype	@"ET_EXEC"


//--------------------- .note.nv.tkinfo           --------------------------
	.section	.note.nv.tkinfo,"",@"SHT_NOTE"
	.sectionflags	@"SHF_NOTE_NV_TKINFO"
	.tkinfo
        /*0018*/ 	.word	0x00000002
        /*0030*/ 	.string	""
        /*0030*/ 	.string	"ptxas"
        /*0030*/ 	.string	"Cuda compilation tools, release 13.0, V13.0.88"
        /*0030*/ 	.string	"Build cuda_13.0.r13.0/compiler.36424714_0"
        /*0030*/ 	.string	"-arch sm_100 -m 64 "



//--------------------- .note.nv.cuinfo           --------------------------
	.section	.note.nv.cuinfo,"",@"SHT_NOTE"
	.sectionflags	@"SHF_NOTE_NV_CUINFO"
        /*0018*/ 	.short	0x0002
        /*001a*/ 	.short	0x0064
        /*001c*/ 	.short	0x0082
	.zero		2


//--------------------- .nv.info                  --------------------------
	.section	.nv.info,"",@"SHT_CUDA_INFO"
	.align	4


	//----- nvinfo : EIATTR_REGCOUNT
	.align		4
        /*0000*/ 	.byte	0x04, 0x2f
        /*0002*/ 	.short	(.L_3 - .L_2)
	.align		4
.L_2:
        /*0004*/ 	.word	index@(evolve_batch_kernel)
        /*0008*/ 	.word	0x00000038


	//----- nvinfo : EIATTR_FRAME_SIZE
	.align		4
.L_3:
        /*000c*/ 	.byte	0x04, 0x11
        /*000e*/ 	.short	(.L_5 - .L_4)
	.align		4
.L_4:
        /*0010*/ 	.word	index@($evolve_batch_kernel$__internal_trig_reduction_slowpathd)
        /*0014*/ 	.word	0x00000028


	//----- nvinfo : EIATTR_FRAME_SIZE
	.align		4
.L_5:
        /*0018*/ 	.byte	0x04, 0x11
        /*001a*/ 	.short	(.L_7 - .L_6)
	.align		4
.L_6:
        /*001c*/ 	.word	index@($__internal_1_$__cuda_sm20_dsqrt_rn_f64_mediumpath_v1)
        /*0020*/ 	.word	0x00000028


	//----- nvinfo : EIATTR_FRAME_SIZE
	.align		4
.L_7:
        /*0024*/ 	.byte	0x04, 0x11
        /*0026*/ 	.short	(.L_9 - .L_8)
	.align		4
.L_8:
        /*0028*/ 	.word	index@($__internal_0_$__cuda_sm20_div_rn_f64_full)
        /*002c*/ 	.word	0x00000028


	//----- nvinfo : EIATTR_FRAME_SIZE
	.align		4
.L_9:
        /*0030*/ 	.byte	0x04, 0x11
        /*0032*/ 	.short	(.L_11 - .L_10)
	.align		4
.L_10:
        /*0034*/ 	.word	index@(evolve_batch_kernel)
        /*0038*/ 	.word	0x00000028


	//----- nvinfo : EIATTR_MIN_STACK_SIZE
	.align		4
.L_11:
        /*003c*/ 	.byte	0x04, 0x12
        /*003e*/ 	.short	(.L_13 - .L_12)
	.align		4
.L_12:
        /*0040*/ 	.word	index@(evolve_batch_kernel)
        /*0044*/ 	.word	0x00000028
.L_13:


//--------------------- .nv.compat                --------------------------
	.section	.nv.compat,"",@"SHT_CUDA_COMPAT_INFO"
	.align	4
        /*0000*/ 	.byte	0x02, 0x09, 0x00, 0x00, 0x02, 0x02, 0x01, 0x00, 0x02, 0x05, 0x05, 0x00, 0x03, 0x07, 0x01, 0x01
        /*0010*/ 	.byte	0x02, 0x03, 0x00, 0x00, 0x02, 0x06, 0x01, 0x00, 0x04, 0x0b, 0x08, 0x00, 0x01, 0x00, 0x00, 0x00
        /*0020*/ 	.byte	0x00, 0x00, 0x00, 0x00


//--------------------- .nv.info.evolve_batch_kernel --------------------------
	.section	.nv.info.evolve_batch_kernel,"",@"SHT_CUDA_INFO"
	.sectionflags	@""
	.align	4


	//----- nvinfo : EIATTR_CUDA_API_VERSION
	.align		4
        /*0000*/ 	.byte	0x04, 0x37
        /*0002*/ 	.short	(.L_15 - .L_14)
.L_14:
        /*0004*/ 	.word	0x00000082


	//----- nvinfo : EIATTR_KPARAM_INFO
	.align		4
.L_15:
        /*0008*/ 	.byte	0x04, 0x17
        /*000a*/ 	.short	(.L_17 - .L_16)
.L_16:
        /*000c*/ 	.word	0x00000000
        /*0010*/ 	.short	0x0005
        /*0012*/ 	.short	0x0020
        /*0014*/ 	.byte	0x00, 0xf5, 0x21, 0x00


	//----- nvinfo : EIATTR_KPARAM_INFO
	.align		4
.L_17:
        /*0018*/ 	.byte	0x04, 0x17
        /*001a*/ 	.short	(.L_19 - .L_18)
.L_18:
        /*001c*/ 	.word	0x00000000
        /*0020*/ 	.short	0x0004
        /*0022*/ 	.short	0x0018
        /*0024*/ 	.byte	0x00, 0xf5, 0x21, 0x00


	//----- nvinfo : EIATTR_KPARAM_INFO
	.align		4
.L_19:
        /*0028*/ 	.byte	0x04, 0x17
        /*002a*/ 	.short	(.L_21 - .L_20)
.L_20:
        /*002c*/ 	.word	0x00000000
        /*0030*/ 	.short	0x0003
        /*0032*/ 	.short	0x0010
        /*0034*/ 	.byte	0x00, 0xf5, 0x21, 0x00


	//----- nvinfo : EIATTR_KPARAM_INFO
	.align		4
.L_21:
        /*0038*/ 	.byte	0x04, 0x17
        /*003a*/ 	.short	(.L_23 - .L_22)
.L_22:
        /*003c*/ 	.word	0x00000000
        /*0040*/ 	.short	0x0002
        /*0042*/ 	.short	0x0008
        /*0044*/ 	.byte	0x00, 0xf0, 0x21, 0x00


	//----- nvinfo : EIATTR_KPARAM_INFO
	.align		4
.L_23:
        /*0048*/ 	.byte	0x04, 0x17
        /*004a*/ 	.short	(.L_25 - .L_24)
.L_24:
        /*004c*/ 	.word	0x00000000
        /*0050*/ 	.short	0x0001
        /*0052*/ 	.short	0x0004
        /*0054*/ 	.byte	0x00, 0xf0, 0x11, 0x00


	//----- nvinfo : EIATTR_KPARAM_INFO
	.align		4
.L_25:
        /*0058*/ 	.byte	0x04, 0x17
        /*005a*/ 	.short	(.L_27 - .L_26)
.L_26:
        /*005c*/ 	.word	0x00000000
        /*0060*/ 	.short	0x0000
        /*0062*/ 	.short	0x0000
        /*0064*/ 	.byte	0x00, 0xf0, 0x11, 0x00


	//----- nvinfo : EIATTR_SPARSE_MMA_MASK
	.align		4
.L_27:
        /*0068*/ 	.byte	0x03, 0x50
        /*006a*/ 	.short	0x0000


	//----- nvinfo : EIATTR_MAXREG_COUNT
	.align		4
        /*006c*/ 	.byte	0x03, 0x1b
        /*006e*/ 	.short	0x00ff


	//----- nvinfo : EIATTR_MERCURY_ISA_VERSION
	.align		4
        /*0070*/ 	.byte	0x03, 0x5f
        /*0072*/ 	.short	0x0101


	//----- nvinfo : EIATTR_VRC_CTA_INIT_COUNT
	.align		4
        /*0074*/ 	.byte	0x02, 0x4a
	.zero		1
	.zero		1


	//----- nvinfo : EIATTR_EXIT_INSTR_OFFSETS
	.align		4
        /*0078*/ 	.byte	0x04, 0x1c
        /*007a*/ 	.short	(.L_29 - .L_28)


	//   ....[0]....
.L_28:
        /*007c*/ 	.word	0x00000080


	//   ....[1]....
        /*0080*/ 	.word	0x00000130


	//   ....[2]....
        /*0084*/ 	.word	0x00001780


	//----- nvinfo : EIATTR_CRS_STACK_SIZE
	.align		4
.L_29:
        /*0088*/ 	.byte	0x04, 0x1e
        /*008a*/ 	.short	(.L_31 - .L_30)
.L_30:
        /*008c*/ 	.word	0x00000000


	//----- nvinfo : EIATTR_CBANK_PARAM_SIZE
	.align		4
.L_31:
        /*0090*/ 	.byte	0x03, 0x19
        /*0092*/ 	.short	0x0028


	//----- nvinfo : EIATTR_PARAM_CBANK
	.align		4
        /*0094*/ 	.byte	0x04, 0x0a
        /*0096*/ 	.short	(.L_33 - .L_32)
	.align		4
.L_32:
        /*0098*/ 	.word	index@(.nv.constant0.evolve_batch_kernel)
        /*009c*/ 	.short	0x0380
        /*009e*/ 	.short	0x0028


	//----- nvinfo : EIATTR_SW_WAR
	.align		4
.L_33:
        /*00a0*/ 	.byte	0x04, 0x36
        /*00a2*/ 	.short	(.L_35 - .L_34)
.L_34:
        /*00a4*/ 	.word	0x00000008
.L_35:


//--------------------- .nv.callgraph             --------------------------
	.section	.nv.callgraph,"",@"SHT_CUDA_CALLGRAPH"
	.align	4
	.sectionentsize	8
	.align		4
        /*0000*/ 	.word	0x00000000
	.align		4
        /*0004*/ 	.word	0xffffffff
	.align		4
        /*0008*/ 	.word	0x00000000
	.align		4
        /*000c*/ 	.word	0xfffffffe
	.align		4
        /*0010*/ 	.word	0x00000000
	.align		4
        /*0014*/ 	.word	0xfffffffd
	.align		4
        /*0018*/ 	.word	0x00000000
	.align		4
        /*001c*/ 	.word	0xfffffffc


//--------------------- .nv.constant4             --------------------------
	.section	.nv.constant4,"a",@progbits
	.align	8
	.align		8
.nv.constant4:
        /*0000*/ 	.dword	__cudart_i2opi_d
	.align		8
        /*0008*/ 	.dword	__cudart_sin_cos_coeffs


//--------------------- .text.evolve_batch_kernel --------------------------
	.section	.text.evolve_batch_kernel,"ax",@progbits
	.align	128
        .global         evolve_batch_kernel
        .type           evolve_batch_kernel,@function
        .size           evolve_batch_kernel,(.L_x_27 - evolve_batch_kernel)
        .other          evolve_batch_kernel,@"STO_CUDA_ENTRY STV_DEFAULT"
evolve_batch_kernel:
.text.evolve_batch_kernel:
[----:B------:R-:W0:Y:S01]  /*0000*/  LDC R1, c[0x0][0x37c] ;  /* 0x0000df00ff017b82 */ /* 0x000e220000000800 */
[----:B------:R-:W1:Y:S07]  /*0010*/  S2R R3, SR_TID.X ;  /* 0x0000000000037919 */ /* 0x000e6e0000002100 */
[----:B------:R-:W1:Y:S01]  /*0020*/  S2UR UR4, SR_CTAID.X ;  /* 0x00000000000479c3 */ /* 0x000e620000002500 */
[----:B------:R-:W2:Y:S01]  /*0030*/  LDCU UR5, c[0x0][0x380] ;  /* 0x00007000ff0577ac */ /* 0x000ea20008000800 */
[----:B0-----:R-:W-:-:S06]  /*0040*/  VIADD R1, R1, 0xffffffd8 ;  /* 0xffffffd801017836 */ /* 0x001fcc0000000000 */
[----:B------:R-:W1:Y:S02]  /*0050*/  LDC R0, c[0x0][0x360] ;  /* 0x0000d800ff007b82 */ /* 0x000e640000000800 */
[----:B-1----:R-:W-:-:S05]  /*0060*/  IMAD R0, R0, UR4, R3 ;  /* 0x0000000400007c24 */ /* 0x002fca000f8e0203 */
[----:B--2---:R-:W-:-:S13]  /*0070*/  ISETP.GE.AND P0, PT, R0, UR5, PT ;  /* 0x0000000500007c0c */ /* 0x004fda000bf06270 */
[----:B------:R-:W-:Y:S05]  /*0080*/  @P0 EXIT ;  /* 0x000000000000094d */ /* 0x000fea0003800000 */
[----:B------:R-:W0:Y:S01]  /*0090*/  LDC.64 R2, c[0x0][0x390] ;  /* 0x0000e400ff027b82 */ /* 0x000e220000000a00 */
[----:B------:R-:W1:Y:S01]  /*00a0*/  LDCU.64 UR6, c[0x0][0x358] ;  /* 0x00006b00ff0677ac */ /* 0x000e620008000a00 */
[----:B------:R-:W-:-:S06]  /*00b0*/  IMAD.SHL.U32 R5, R0, 0x4, RZ ;  /* 0x0000000400057824 */ /* 0x000fcc00078e00ff */
[----:B------:R-:W2:Y:S01]  /*00c0*/  LDC R4, c[0x0][0x384] ;  /* 0x0000e100ff047b82 */ /* 0x000ea20000000800 */
[----:B0-----:R-:W-:-:S06]  /*00d0*/  IMAD.WIDE R2, R5, 0x8, R2 ;  /* 0x0000000805027825 */ /* 0x001fcc00078e0202 */
[----:B-1----:R-:W3:Y:S01]  /*00e0*/  LDG.E.64 R2, desc[UR6][R2.64+0x18] ;  /* 0x0000180602027981 */ /* 0x002ee2000c1e1b00 */
[----:B------:R-:W-:Y:S01]  /*00f0*/  UMOV UR4, 0x9999999a ;  /* 0x9999999a00047882 */ /* 0x000fe20000000000 */
[----:B--2---:R-:W-:Y:S01]  /*0100*/  ISETP.GE.AND P0, PT, R4, 0x1, PT ;  /* 0x000000010400780c */ /* 0x004fe20003f06270 */
[----:B------:R-:W-:Y:S02]  /*0110*/  UMOV UR5, 0x3fb99999 ;  /* 0x3fb9999900057882 */ /* 0x000fe40000000000 */
[----:B---3--:R-:W-:-:S10]  /*0120*/  DMUL R16, R2, UR4 ;  /* 0x0000000402107c28 */ /* 0x008fd40008000000 */
[----:B------:R-:W-:Y:S05]  /*0130*/  @!P0 EXIT ;  /* 0x000000000000894d */ /* 0x000fea0003800000 */
[----:B------:R-:W0:Y:S01]  /*0140*/  LDC.64 R2, c[0x0][0x398] ;  /* 0x0000e600ff027b82 */ /* 0x000e220000000a00 */
[----:B------:R-:W-:-:S04]  /*0150*/  IMAD R5, R0, 0x3, RZ ;  /* 0x0000000300057824 */ /* 0x000fc800078e02ff */
[----:B0-----:R-:W-:-:S05]  /*0160*/  IMAD.WIDE R2, R5, 0x8, R2 ;  /* 0x0000000805027825 */ /* 0x001fca00078e0202 */
[----:B------:R0:W5:Y:S04]  /*0170*/  LDG.E.64 R18, desc[UR6][R2.64+0x10] ;  /* 0x0000100602127981 */ /* 0x000168000c1e1b00 */
[----:B------:R0:W5:Y:S04]  /*0180*/  LDG.E.64 R20, desc[UR6][R2.64+0x8] ;  /* 0x0000080602147981 */ /* 0x000168000c1e1b00 */
[----:B------:R0:W5:Y:S01]  /*0190*/  LDG.E.64 R22, desc[UR6][R2.64] ;  /* 0x0000000602167981 */ /* 0x000162000c1e1b00 */
[----:B------:R-:W-:-:S07]  /*01a0*/  MOV R0, 0x1c0 ;  /* 0x000001c000007802 */ /* 0x000fce0000000f00 */
[----:B0----5:R-:W-:Y:S05]  /*01b0*/  CALL.REL.NOINC `($__internal_1_$__cuda_sm20_dsqrt_rn_f64_mediumpath_v1) ;  /* 0x0000001800e47944 */ /* 0x021fea0003c00000 */
[----:B------:R-:W-:Y:S01]  /*01c0*/  IMAD.MOV.U32 R30, RZ, RZ, R4 ;  /* 0x000000ffff1e7224 */ /* 0x000fe200078e0004 */
[----:B------:R-:W-:Y:S01]  /*01d0*/  UMOV UR4, 0xdc1895e9 ;  /* 0xdc1895e900047882 */ /* 0x000fe20000000000 */
[----:B------:R-:W-:Y:S01]  /*01e0*/  IMAD.MOV.U32 R31, RZ, RZ, R5 ;  /* 0x000000ffff1f7224 */ /* 0x000fe200078e0005 */
[----:B------:R-:W-:Y:S01]  /*01f0*/  UMOV UR5, 0x3fb0066b ;  /* 0x3fb0066b00057882 */ /* 0x000fe20000000000 */
[----:B------:R-:W-:Y:S01]  /*0200*/  IMAD.MOV.U32 R6, RZ, RZ, 0x180754af ;  /* 0x180754afff067424 */ /* 0x000fe200078e00ff */
[----:B------:R-:W-:Y:S01]  /*0210*/  UMOV UR8, 0xa31e6cb7 ;  /* 0xa31e6cb700087882 */ /* 0x000fe20000000000 */
[----:B------:R-:W-:Y:S01]  /*0220*/  IMAD.MOV.U32 R7, RZ, RZ, 0x3fb3823b ;  /* 0x3fb3823bff077424 */ /* 0x000fe200078e00ff */
[----:B------:R-:W-:Y:S01]  /*0230*/  UMOV UR9, 0x3f91df02 ;  /* 0x3f91df0200097882 */ /* 0x000fe20000000000 */
[C---:B------:R-:W-:Y:S01]  /*0240*/  DMUL R2, R30.reuse, R30 ;  /* 0x0000001e1e027228 */ /* 0x040fe20000000000 */
[----:B------:R-:W-:Y:S01]  /*0250*/  IMAD.MOV.U32 R10, RZ, RZ, 0x66faac4b ;  /* 0x66faac4bff0a7424 */ /* 0x000fe200078e00ff */
[----:B------:R-:W-:Y:S01]  /*0260*/  DADD R24, -|R30|, 1 ;  /* 0x3ff000001e187429 */ /* 0x000fe20000000300 */
[----:B------:R-:W-:Y:S01]  /*0270*/  IMAD.MOV.U32 R11, RZ, RZ, 0x3ebac2fe ;  /* 0x3ebac2feff0b7424 */ /* 0x000fe200078e00ff */
[----:B------:R-:W-:Y:S01]  /*0280*/  FSETP.GEU.AND P1, PT, |R17|, 6.5827683646048100446e-37, PT ;  /* 0x036000001100780b */ /* 0x000fe20003f2e200 */
[----:B------:R-:W-:Y:S01]  /*0290*/  IMAD.MOV.U32 R14, RZ, RZ, 0x0 ;  /* 0x00000000ff0e7424 */ /* 0x000fe200078e00ff */
[----:B------:R-:W-:Y:S01]  /*02a0*/  UMOV UR10, 0x33145c07 ;  /* 0x33145c07000a7882 */ /* 0x000fe20000000000 */
[----:B------:R-:W-:Y:S01]  /*02b0*/  IMAD.MOV.U32 R15, RZ, RZ, 0x40180000 ;  /* 0x40180000ff0f7424 */ /* 0x000fe200078e00ff */
[----:B------:R-:W-:Y:S01]  /*02c0*/  DFMA R6, R2, UR4, -R6 ;  /* 0x0000000402067c2b */ /* 0x000fe20008000806 */
[----:B------:R-:W-:Y:S01]  /*02d0*/  UMOV UR4, 0xcc2f79ae ;  /* 0xcc2f79ae00047882 */ /* 0x000fe20000000000 */
[----:B------:R-:W-:Y:S01]  /*02e0*/  UMOV UR5, 0x3fb11e52 ;  /* 0x3fb11e5200057882 */ /* 0x000fe20000000000 */
[----:B------:R-:W-:Y:S01]  /*02f0*/  UMOV UR11, 0x3c91a626 ;  /* 0x3c91a626000b7882 */ /* 0x000fe20000000000 */
[----:B------:R-:W-:Y:S01]  /*0300*/  BSSY.RECONVERGENT B0, `(.L_x_0) ;  /* 0x0000064000007945 */ /* 0x000fe20003800200 */
[----:B------:R-:W-:-:S02]  /*0310*/  ISETP.GE.AND P2, PT, R5, RZ, PT ;  /* 0x000000ff0500720c */ /* 0x000fc40003f46270 */
[----:B------:R-:W-:Y:S01]  /*0320*/  CS2R R28, SRZ ;  /* 0x00000000001c7805 */ /* 0x000fe2000001ff00 */
[----:B------:R-:W-:Y:S01]  /*0330*/  DFMA R6, R2, R6, UR4 ;  /* 0x0000000402067e2b */ /* 0x000fe20008000006 */
[----:B------:R-:W-:Y:S01]  /*0340*/  UMOV UR4, 0x3526861b ;  /* 0x3526861b00047882 */ /* 0x000fe20000000000 */
[----:B------:R-:W-:-:S06]  /*0350*/  UMOV UR5, 0x3f924eaf ;  /* 0x3f924eaf00057882 */ /* 0x000fcc0000000000 */
[----:B------:R-:W-:Y:S01]  /*0360*/  DFMA R8, R2, R6, -UR4 ;  /* 0x8000000402087e2b */ /* 0x000fe20008000006 */
[----:B------:R-:W-:Y:S01]  /*0370*/  UMOV UR4, 0x71155f70 ;  /* 0x71155f7000047882 */ /* 0x000fe20000000000 */
[----:B------:R-:W-:Y:S02]  /*0380*/  UMOV UR5, 0x3ec715b3 ;  /* 0x3ec715b300057882 */ /* 0x000fe40000000000 */
[----:B------:R-:W-:Y:S01]  /*0390*/  DFMA R6, R24, UR4, -R10 ;  /* 0x0000000418067c2b */ /* 0x000fe2000800080a */
[----:B------:R-:W-:Y:S01]  /*03a0*/  UMOV UR4, 0x8efcd9b8 ;  /* 0x8efcd9b800047882 */ /* 0x000fe20000000000 */
[----:B------:R-:W0:Y:S01]  /*03b0*/  MUFU.RCP64H R11, 6 ;  /* 0x40180000000b7908 */ /* 0x000e220000001800 */
[----:B------:R-:W-:Y:S01]  /*03c0*/  UMOV UR5, 0x3ed9a9b8 ;  /* 0x3ed9a9b800057882 */ /* 0x000fe20000000000 */
[----:B------:R-:W-:Y:S01]  /*03d0*/  DFMA R8, R2, R8, UR8 ;  /* 0x0000000802087e2b */ /* 0x000fe20008000008 */
[----:B------:R-:W-:Y:S01]  /*03e0*/  UMOV UR8, 0xb0eec6cc ;  /* 0xb0eec6cc00087882 */ /* 0x000fe20000000000 */
[----:B------:R-:W-:Y:S01]  /*03f0*/  UMOV UR9, 0x3f847d18 ;  /* 0x3f847d1800097882 */ /* 0x000fe20000000000 */
[----:B------:R-:W-:Y:S01]  /*0400*/  IMAD.MOV.U32 R10, RZ, RZ, 0x1 ;  /* 0x00000001ff0a7424 */ /* 0x000fe200078e00ff */
[----:B------:R-:W-:Y:S01]  /*0410*/  DFMA R6, R24, R6, UR4 ;  /* 0x0000000418067e2b */ /* 0x000fe20008000006 */
[----:B------:R-:W-:Y:S01]  /*0420*/  UMOV UR4, 0xa8a0c4c3 ;  /* 0xa8a0c4c300047882 */ /* 0x000fe20000000000 */
[----:B------:R-:W-:-:S02]  /*0430*/  UMOV UR5, 0x3edd0f40 ;  /* 0x3edd0f4000057882 */ /* 0x000fc40000000000 */
[----:B------:R-:W-:Y:S01]  /*0440*/  DFMA R8, R2, R8, UR8 ;  /* 0x0000000802087e2b */ /* 0x000fe20008000008 */
[----:B------:R-:W-:Y:S01]  /*0450*/  UMOV UR8, 0x61ba53b0 ;  /* 0x61ba53b000087882 */ /* 0x000fe20000000000 */
[----:B------:R-:W-:Y:S02]  /*0460*/  UMOV UR9, 0x3f8d0af9 ;  /* 0x3f8d0af900097882 */ /* 0x000fe40000000000 */
[----:B------:R-:W-:Y:S01]  /*0470*/  DFMA R6, R24, R6, UR4 ;  /* 0x0000000418067e2b */ /* 0x000fe20008000006 */
[----:B------:R-:W-:Y:S01]  /*0480*/  UMOV UR4, 0xfa9e0e1f ;  /* 0xfa9e0e1f00047882 */ /* 0x000fe20000000000 */
[----:B------:R-:W-:Y:S01]  /*0490*/  UMOV UR5, 0x3ef46d4c ;  /* 0x3ef46d4c00057882 */ /* 0x000fe20000000000 */
[----:B0-----:R-:W-:Y:S02]  /*04a0*/  DFMA R12, R10, -R14, 1 ;  /* 0x3ff000000a0c742b */ /* 0x001fe4000000080e */
[----:B------:R-:W-:Y:S01]  /*04b0*/  DFMA R8, R2, R8, UR8 ;  /* 0x0000000802087e2b */ /* 0x000fe20008000008 */
[----:B------:R-:W-:Y:S01]  /*04c0*/  UMOV UR8, 0x34cf1c48 ;  /* 0x34cf1c4800087882 */ /* 0x000fe20000000000 */
[----:B------:R-:W-:Y:S01]  /*04d0*/  UMOV UR9, 0x3f91bf77 ;  /* 0x3f91bf7700097882 */ /* 0x000fe20000000000 */
[----:B------:R-:W-:Y:S01]  /*04e0*/  DFMA R6, R24, R6, UR4 ;  /* 0x0000000418067e2b */ /* 0x000fe20008000006 */
[----:B------:R-:W-:Y:S01]  /*04f0*/  UMOV UR4, 0x8d1e2422 ;  /* 0x8d1e242200047882 */ /* 0x000fe20000000000 */
[----:B------:R-:W-:Y:S01]  /*0500*/  UMOV UR5, 0x3f079c16 ;  /* 0x3f079c1600057882 */ /* 0x000fe20000000000 */
[----:B------:R-:W-:-:S02]  /*0510*/  DFMA R12, R12, R12, R12 ;  /* 0x0000000c0c0c722b */ /* 0x000fc4000000000c */
[----:B------:R-:W-:Y:S01]  /*0520*/  DFMA R8, R2, R8, UR8 ;  /* 0x0000000802087e2b */ /* 0x000fe20008000008 */
[----:B------:R-:W-:Y:S01]  /*0530*/  UMOV UR8, 0x83144ef7 ;  /* 0x83144ef700087882 */ /* 0x000fe20000000000 */
[----:B------:R-:W-:Y:S01]  /*0540*/  UMOV UR9, 0x3f96e914 ;  /* 0x3f96e91400097882 */ /* 0x000fe20000000000 */
[----:B------:R-:W-:Y:S01]  /*0550*/  DFMA R6, R24, R6, UR4 ;  /* 0x0000000418067e2b */ /* 0x000fe20008000006 */
[----:B------:R-:W-:Y:S01]  /*0560*/  UMOV UR4, 0xc3bca540 ;  /* 0xc3bca54000047882 */ /* 0x000fe20000000000 */
[----:B------:R-:W-:Y:S01]  /*0570*/  UMOV UR5, 0x3f1c9a88 ;  /* 0x3f1c9a8800057882 */ /* 0x000fe20000000000 */
[----:B------:R-:W-:Y:S02]  /*0580*/  DFMA R12, R10, R12, R10 ;  /* 0x0000000c0a0c722b */ /* 0x000fe4000000000a */
[----:B------:R-:W-:Y:S01]  /*0590*/  DFMA R8, R2, R8, UR8 ;  /* 0x0000000802087e2b */ /* 0x000fe20008000008 */
[----:B------:R-:W-:Y:S01]  /*05a0*/  UMOV UR8, 0xa4f9f81 ;  /* 0x0a4f9f8100087882 */ /* 0x000fe20000000000 */
[----:B------:R-:W-:Y:S01]  /*05b0*/  UMOV UR9, 0x3f9f1c6e ;  /* 0x3f9f1c6e00097882 */ /* 0x000fe20000000000 */
[----:B------:R-:W-:Y:S01]  /*05c0*/  DFMA R6, R24, R6, UR4 ;  /* 0x0000000418067e2b */ /* 0x000fe20008000006 */
[----:B------:R-:W-:Y:S01]  /*05d0*/  UMOV UR4, 0x4bd476df ;  /* 0x4bd476df00047882 */ /* 0x000fe20000000000 */
[----:B------:R-:W-:Y:S01]  /*05e0*/  UMOV UR5, 0x3f31c4e6 ;  /* 0x3f31c4e600057882 */ /* 0x000fe20000000000 */
[----:B------:R-:W-:-:S02]  /*05f0*/  DFMA R10, R12, -R14, 1 ;  /* 0x3ff000000c0a742b */ /* 0x000fc4000000080e */
        /* <DEDUP_REMOVED lines=13> */
[----:B------:R-:W-:-:S02]  /*06d0*/  DMUL R12, R16, R10 ;  /* 0x0000000a100c7228 */ /* 0x000fc40000000000 */
[----:B------:R-:W-:Y:S01]  /*06e0*/  DFMA R8, R2, R8, UR8 ;  /* 0x0000000802087e2b */ /* 0x000fe20008000008 */
[----:B------:R-:W-:Y:S01]  /*06f0*/  UMOV UR8, 0x55555f4d ;  /* 0x55555f4d00087882 */ /* 0x000fe20000000000 */
[----:B------:R-:W-:Y:S01]  /*0700*/  UMOV UR9, 0x3fc55555 ;  /* 0x3fc5555500097882 */ /* 0x000fe20000000000 */
[----:B------:R-:W-:Y:S01]  /*0710*/  DFMA R6, R24, R6, UR4 ;  /* 0x0000000418067e2b */ /* 0x000fe20008000006 */
[----:B------:R-:W-:Y:S01]  /*0720*/  UMOV UR4, 0xb6dc9f2c ;  /* 0xb6dc9f2c00047882 */ /* 0x000fe20000000000 */
[----:B------:R-:W-:Y:S01]  /*0730*/  UMOV UR5, 0x3f76db6d ;  /* 0x3f76db6d00057882 */ /* 0x000fe20000000000 */
[----:B------:R-:W-:Y:S02]  /*0740*/  DFMA R14, R12, -6, R16 ;  /* 0xc01800000c0e782b */ /* 0x000fe40000000010 */
[----:B------:R-:W-:Y:S01]  /*0750*/  DFMA R8, R2, R8, UR8 ;  /* 0x0000000802087e2b */ /* 0x000fe20008000008 */
[----:B------:R-:W-:Y:S01]  /*0760*/  UMOV UR8, 0x33145c07 ;  /* 0x33145c0700087882 */ /* 0x000fe20000000000 */
[----:B------:R-:W-:Y:S01]  /*0770*/  UMOV UR9, 0x3c91a626 ;  /* 0x3c91a62600097882 */ /* 0x000fe20000000000 */
[----:B------:R-:W-:Y:S01]  /*0780*/  DFMA R6, R24, R6, UR4 ;  /* 0x0000000418067e2b */ /* 0x000fe20008000006 */
[----:B------:R-:W-:Y:S01]  /*0790*/  UMOV UR4, 0x3333329c ;  /* 0x3333329c00047882 */ /* 0x000fe20000000000 */
[----:B------:R-:W-:-:S03]  /*07a0*/  UMOV UR5, 0x3f933333 ;  /* 0x3f93333300057882 */ /* 0x000fc60000000000 */
[----:B------:R-:W-:Y:S02]  /*07b0*/  DMUL R8, R2, R8 ;  /* 0x0000000802087228 */ /* 0x000fe40000000000 */
[----:B------:R-:W-:Y:S02]  /*07c0*/  DFMA R2, R10, R14, R12 ;  /* 0x0000000e0a02722b */ /* 0x000fe4000000000c */
[----:B------:R-:W-:Y:S01]  /*07d0*/  DFMA R6, R24, R6, UR4 ;  /* 0x0000000418067e2b */ /* 0x000fe20008000006 */
[----:B------:R-:W-:Y:S01]  /*07e0*/  UMOV UR4, 0x55555555 ;  /* 0x5555555500047882 */ /* 0x000fe20000000000 */
[----:B------:R-:W-:Y:S02]  /*07f0*/  UMOV UR5, 0x3fb55555 ;  /* 0x3fb5555500057882 */ /* 0x000fe40000000000 */
[----:B------:R-:W-:-:S04]  /*0800*/  DFMA R8, |R30|, R8, |R30| ;  /* 0x000000081e08722b */ /* 0x000fc8000000061e */
[----:B------:R-:W-:Y:S01]  /*0810*/  FFMA R0, RZ, 2.375, R3 ;  /* 0x40180000ff007823 */ /* 0x000fe20000000003 */
[----:B------:R-:W-:Y:S01]  /*0820*/  DFMA R6, R24, R6, UR4 ;  /* 0x0000000418067e2b */ /* 0x000fe20008000006 */
[----:B------:R-:W-:Y:S01]  /*0830*/  UMOV UR4, 0x54442d18 ;  /* 0x54442d1800047882 */ /* 0x000fe20000000000 */
[----:B------:R-:W-:Y:S01]  /*0840*/  UMOV UR5, 0x3ff921fb ;  /* 0x3ff921fb00057882 */ /* 0x000fe20000000000 */
[C---:B------:R-:W-:Y:S01]  /*0850*/  DADD R10, R8.reuse, -UR8 ;  /* 0x80000008080a7e29 */ /* 0x040fe20008000000 */
[----:B------:R-:W-:Y:S01]  /*0860*/  FSETP.GT.AND P0, PT, |R0|, 1.469367938527859385e-39, PT ;  /* 0x001000000000780b */ /* 0x000fe20003f04200 */
[----:B------:R-:W-:-:S03]  /*0870*/  DADD R12, R8, UR10 ;  /* 0x0000000a080c7e29 */ /* 0x000fc60008000000 */
[----:B------:R-:W-:-:S03]  /*0880*/  DMUL R26, R24, R6 ;  /* 0x00000006181a7228 */ /* 0x000fc60000000000 */
[----:B------:R-:W-:Y:S02]  /*0890*/  DADD R8, -R10, UR4 ;  /* 0x000000040a087e29 */ /* 0x000fe40008000100 */
[----:B------:R-:W-:-:S04]  /*08a0*/  DADD R6, R12, UR4 ;  /* 0x000000040c067e29 */ /* 0x000fc80008000000 */
[----:B------:R-:W-:Y:S07]  /*08b0*/  @P0 BRA P1, `(.L_x_1) ;  /* 0x0000000000200947 */ /* 0x000fee0000800000 */
[----:B------:R-:W-:Y:S01]  /*08c0*/  IMAD.MOV.U32 R14, RZ, RZ, R16 ;  /* 0x000000ffff0e7224 */ /* 0x000fe200078e0010 */
[----:B------:R-:W-:Y:S01]  /*08d0*/  MOV R4, 0x920 ;  /* 0x0000092000047802 */ /* 0x000fe20000000f00 */
[----:B------:R-:W-:Y:S02]  /*08e0*/  IMAD.MOV.U32 R15, RZ, RZ, R17 ;  /* 0x000000ffff0f7224 */ /* 0x000fe400078e0011 */
[----:B------:R-:W-:Y:S02]  /*08f0*/  IMAD.MOV.U32 R12, RZ, RZ, RZ ;  /* 0x000000ffff0c7224 */ /* 0x000fe400078e00ff */
[----:B------:R-:W-:-:S07]  /*0900*/  IMAD.MOV.U32 R11, RZ, RZ, 0x40180000 ;  /* 0x40180000ff0b7424 */ /* 0x000fce00078e00ff */
[----:B------:R-:W-:Y:S05]  /*0910*/  CALL.REL.NOINC `($__internal_0_$__cuda_sm20_div_rn_f64_full) ;  /* 0x0000000c009c7944 */ /* 0x000fea0003c00000 */
[----:B------:R-:W-:Y:S02]  /*0920*/  IMAD.MOV.U32 R2, RZ, RZ, R10 ;  /* 0x000000ffff027224 */ /* 0x000fe400078e000a */
[----:B------:R-:W-:-:S07]  /*0930*/  IMAD.MOV.U32 R3, RZ, RZ, R11 ;  /* 0x000000ffff037224 */ /* 0x000fce00078e000b */
.L_x_1:
[----:B------:R-:W-:Y:S05]  /*0940*/  BSYNC.RECONVERGENT B0 ;  /* 0x0000000000007941 */ /* 0x000fea0003800200 */
.L_x_0:
[----:B------:R-:W-:Y:S01]  /*0950*/  DADD R38, -|R30|, 1 ;  /* 0x3ff000001e267429 */ /* 0x000fe20000000300 */
[----:B------:R-:W-:Y:S01]  /*0960*/  FSEL R0, R6, R8, !P2 ;  /* 0x0000000806007208 */ /* 0x000fe20005000000 */
[----:B------:R-:W-:Y:S01]  /*0970*/  DADD R42, -RZ, |R30| ;  /* 0x00000000ff2a7229 */ /* 0x000fe2000000051e */
[----:B------:R-:W-:Y:S01]  /*0980*/  FSEL R41, R7, R9, !P2 ;  /* 0x0000000907297208 */ /* 0x000fe20005000000 */
[----:B------:R-:W-:Y:S01]  /*0990*/  DMUL R30, RZ, |R30| ;  /* 0x4000001eff1e7228 */ /* 0x000fe20000000000 */
[----:B------:R-:W-:Y:S02]  /*09a0*/  CS2R R32, SRZ ;  /* 0x0000000000207805 */ /* 0x000fe4000001ff00 */
[----:B------:R-:W-:Y:S02]  /*09b0*/  CS2R R34, SRZ ;  /* 0x0000000000227805 */ /* 0x000fe4000001ff00 */
[----:B------:R-:W-:Y:S01]  /*09c0*/  CS2R R36, SRZ ;  /* 0x0000000000247805 */ /* 0x000fe2000001ff00 */
[----:B------:R-:W0:Y:S01]  /*09d0*/  LDCU UR12, c[0x0][0x384] ;  /* 0x00007080ff0c77ac */ /* 0x000e220008000800 */
[----:B------:R-:W-:Y:S01]  /*09e0*/  VIADD R39, R39, 0xfff00000 ;  /* 0xfff0000027277836 */ /* 0x000fe20000000000 */
[----:B------:R-:W1:Y:S01]  /*09f0*/  LDCU.64 UR10, c[0x4][0x8] ;  /* 0x01000100ff0a77ac */ /* 0x000e620008000a00 */
[----:B------:R-:W-:-:S05]  /*0a00*/  UMOV UR4, URZ ;  /* 0x000000ff00047c82 */ /* 0x000fca0008000000 */
.L_x_11:
[----:B------:R-:W-:Y:S01]  /*0a10*/  DSETP.NEU.AND P0, PT, |R34|, +INF , PT ;  /* 0x7ff000002200742a */ /* 0x000fe20003f0d200 */
[----:B------:R-:W-:-:S13]  /*0a20*/  BSSY.RECONVERGENT B0, `(.L_x_2) ;  /* 0x000001e000007945 */ /* 0x000fda0003800200 */
[----:B------:R-:W-:Y:S01]  /*0a30*/  @!P0 DMUL R44, RZ, R34 ;  /* 0x00000022ff2c8228 */ /* 0x000fe20000000000 */
[----:B------:R-:W-:Y:S01]  /*0a40*/  @!P0 IMAD.MOV.U32 R40, RZ, RZ, 0x1 ;  /* 0x00000001ff288424 */ /* 0x000fe200078e00ff */
[----:B------:R-:W-:Y:S09]  /*0a50*/  @!P0 BRA `(.L_x_3) ;  /* 0x0000000000688947 */ /* 0x000ff20003800000 */
[----:B------:R-:W-:Y:S01]  /*0a60*/  UMOV UR8, 0x6dc9c883 ;  /* 0x6dc9c88300087882 */ /* 0x000fe20000000000 */
[----:B------:R-:W-:Y:S01]  /*0a70*/  UMOV UR9, 0x3fe45f30 ;  /* 0x3fe45f3000097882 */ /* 0x000fe20000000000 */
[C---:B------:R-:W-:Y:S01]  /*0a80*/  DSETP.GE.AND P0, PT, |R34|.reuse, 2.14748364800000000000e+09, PT ;  /* 0x41e000002200742a */ /* 0x040fe20003f06200 */
[----:B------:R-:W-:Y:S01]  /*0a90*/  BSSY.RECONVERGENT B1, `(.L_x_4) ;  /* 0x0000015000017945 */ /* 0x000fe20003800200 */
[----:B------:R-:W-:Y:S01]  /*0aa0*/  DMUL R4, R34, UR8 ;  /* 0x0000000822047c28 */ /* 0x000fe20008000000 */
[----:B------:R-:W-:Y:S01]  /*0ab0*/  UMOV UR8, 0x54442d18 ;  /* 0x54442d1800087882 */ /* 0x000fe20000000000 */
[----:B------:R-:W-:-:S08]  /*0ac0*/  UMOV UR9, 0x3ff921fb ;  /* 0x3ff921fb00097882 */ /* 0x000fd00000000000 */
[----:B------:R-:W2:Y:S08]  /*0ad0*/  F2I.F64 R4, R4 ;  /* 0x0000000400047311 */ /* 0x000eb00000301100 */
[----:B--2---:R-:W2:Y:S02]  /*0ae0*/  I2F.F64 R44, R4 ;  /* 0x00000004002c7312 */ /* 0x004ea40000201c00 */
[----:B--2---:R-:W-:Y:S01]  /*0af0*/  DFMA R6, R44, -UR8, R34 ;  /* 0x800000082c067c2b */ /* 0x004fe20008000022 */
[----:B------:R-:W-:Y:S01]  /*0b00*/  UMOV UR8, 0x33145c00 ;  /* 0x33145c0000087882 */ /* 0x000fe20000000000 */
[----:B------:R-:W-:-:S06]  /*0b10*/  UMOV UR9, 0x3c91a626 ;  /* 0x3c91a62600097882 */ /* 0x000fcc0000000000 */
[----:B------:R-:W-:Y:S01]  /*0b20*/  DFMA R6, R44, -UR8, R6 ;  /* 0x800000082c067c2b */ /* 0x000fe20008000006 */
[----:B------:R-:W-:Y:S01]  /*0b30*/  UMOV UR8, 0x252049c0 ;  /* 0x252049c000087882 */ /* 0x000fe20000000000 */
[----:B------:R-:W-:-:S06]  /*0b40*/  UMOV UR9, 0x397b839a ;  /* 0x397b839a00097882 */ /* 0x000fcc0000000000 */
[----:B------:R-:W-:Y:S01]  /*0b50*/  DFMA R44, R44, -UR8, R6 ;  /* 0x800000082c2c7c2b */ /* 0x000fe20008000006 */
[----:B------:R-:W-:Y:S10]  /*0b60*/  @!P0 BRA `(.L_x_5) ;  /* 0x00000000001c8947 */ /* 0x000ff40003800000 */
[----:B------:R-:W-:Y:S01]  /*0b70*/  IMAD.MOV.U32 R8, RZ, RZ, R34 ;  /* 0x000000ffff087224 */ /* 0x000fe200078e0022 */
[----:B------:R-:W-:Y:S01]  /*0b80*/  MOV R42, 0xbb0 ;  /* 0x00000bb0002a7802 */ /* 0x000fe20000000f00 */
[----:B------:R-:W-:-:S07]  /*0b90*/  IMAD.MOV.U32 R40, RZ, RZ, R35 ;  /* 0x000000ffff287224 */ /* 0x000fce00078e0023 */
[----:B01----:R-:W-:Y:S05]  /*0ba0*/  CALL.REL.NOINC `($evolve_batch_kernel$__internal_trig_reduction_slowpathd) ;  /* 0x0000001000807944 */ /* 0x003fea0003c00000 */
[----:B------:R-:W-:Y:S02]  /*0bb0*/  IMAD.MOV.U32 R4, RZ, RZ, R10 ;  /* 0x000000ffff047224 */ /* 0x000fe400078e000a */
[----:B------:R-:W-:Y:S02]  /*0bc0*/  IMAD.MOV.U32 R44, RZ, RZ, R8 ;  /* 0x000000ffff2c7224 */ /* 0x000fe400078e0008 */
[----:B------:R-:W-:-:S07]  /*0bd0*/  IMAD.MOV.U32 R45, RZ, RZ, R9 ;  /* 0x000000ffff2d7224 */ /* 0x000fce00078e0009 */
.L_x_5:
[----:B01----:R-:W-:Y:S05]  /*0be0*/  BSYNC.RECONVERGENT B1 ;  /* 0x0000000000017941 */ /* 0x003fea0003800200 */
.L_x_4:
[----:B------:R-:W-:-:S07]  /*0bf0*/  VIADD R40, R4, 0x1 ;  /* 0x0000000104287836 */ /* 0x000fce0000000000 */
.L_x_3:
[----:B01----:R-:W-:Y:S05]  /*0c00*/  BSYNC.RECONVERGENT B0 ;  /* 0x0000000000007941 */ /* 0x003fea0003800200 */
.L_x_2:
[----:B------:R-:W-:-:S05]  /*0c10*/  IMAD.SHL.U32 R4, R40, 0x40, RZ ;  /* 0x0000004028047824 */ /* 0x000fca00078e00ff */
[----:B------:R-:W-:-:S04]  /*0c20*/  LOP3.LUT R4, R4, 0x40, RZ, 0xc0, !PT ;  /* 0x0000004004047812 */ /* 0x000fc800078ec0ff */
[----:B------:R-:W-:-:S05]  /*0c30*/  IADD3 R50, P0, PT, R4, UR10, RZ ;  /* 0x0000000a04327c10 */ /* 0x000fca000ff1e0ff */
[----:B------:R-:W-:-:S05]  /*0c40*/  IMAD.X R51, RZ, RZ, UR11, P0 ;  /* 0x0000000bff337e24 */ /* 0x000fca00080e06ff */
[----:B------:R-:W2:Y:S04]  /*0c50*/  LDG.E.128.CONSTANT R4, desc[UR6][R50.64] ;  /* 0x0000000632047981 */ /* 0x000ea8000c1e9d00 */
[----:B------:R-:W3:Y:S04]  /*0c60*/  LDG.E.128.CONSTANT R8, desc[UR6][R50.64+0x10] ;  /* 0x0000100632087981 */ /* 0x000ee8000c1e9d00 */
[----:B------:R-:W4:Y:S01]  /*0c70*/  LDG.E.128.CONSTANT R12, desc[UR6][R50.64+0x20] ;  /* 0x00002006320c7981 */ /* 0x000f22000c1e9d00 */
[C---:B------:R-:W-:Y:S01]  /*0c80*/  LOP3.LUT R42, R40.reuse, 0x1, RZ, 0xc0, !PT ;  /* 0x00000001282a7812 */ /* 0x040fe200078ec0ff */
[----:B------:R-:W-:Y:S01]  /*0c90*/  IMAD.MOV.U32 R48, RZ, RZ, 0x20fd8164 ;  /* 0x20fd8164ff307424 */ /* 0x000fe200078e00ff */
[----:B------:R-:W-:Y:S01]  /*0ca0*/  DMUL R46, R44, R44 ;  /* 0x0000002c2c2e7228 */ /* 0x000fe20000000000 */
[----:B------:R-:W-:Y:S01]  /*0cb0*/  LOP3.LUT P1, RZ, R40, 0x2, RZ, 0xc0, !PT ;  /* 0x0000000228ff7812 */ /* 0x000fe2000782c0ff */
[----:B------:R-:W-:Y:S01]  /*0cc0*/  BSSY.RECONVERGENT B0, `(.L_x_6) ;  /* 0x000001a000007945 */ /* 0x000fe20003800200 */
[----:B------:R-:W-:Y:S01]  /*0cd0*/  ISETP.NE.U32.AND P0, PT, R42, 0x1, PT ;  /* 0x000000012a00780c */ /* 0x000fe20003f05070 */
[----:B------:R-:W-:-:S03]  /*0ce0*/  IMAD.MOV.U32 R42, RZ, RZ, 0x3da8ff83 ;  /* 0x3da8ff83ff2a7424 */ /* 0x000fc600078e00ff */
[----:B------:R-:W-:Y:S02]  /*0cf0*/  FSEL R48, R48, -8.06006814911005101289e+34, !P0 ;  /* 0xf9785eba30307808 */ /* 0x000fe40004000000 */
[----:B------:R-:W-:-:S06]  /*0d00*/  FSEL R49, -R42, 0.11223486810922622681, !P0 ;  /* 0x3de5db652a317808 */ /* 0x000fcc0004000100 */
[----:B--2---:R-:W-:-:S08]  /*0d10*/  DFMA R4, R46, R48, R4 ;  /* 0x000000302e04722b */ /* 0x004fd00000000004 */
[----:B------:R-:W-:-:S08]  /*0d20*/  DFMA R4, R46, R4, R6 ;  /* 0x000000042e04722b */ /* 0x000fd00000000006 */
[----:B---3--:R-:W-:-:S08]  /*0d30*/  DFMA R4, R46, R4, R8 ;  /* 0x000000042e04722b */ /* 0x008fd00000000008 */
[----:B------:R-:W-:-:S08]  /*0d40*/  DFMA R4, R46, R4, R10 ;  /* 0x000000042e04722b */ /* 0x000fd0000000000a */
[----:B----4-:R-:W-:-:S08]  /*0d50*/  DFMA R4, R46, R4, R12 ;  /* 0x000000042e04722b */ /* 0x010fd0000000000c */
[----:B------:R-:W-:-:S08]  /*0d60*/  DFMA R4, R46, R4, R14 ;  /* 0x000000042e04722b */ /* 0x000fd0000000000e */
[----:B------:R-:W-:Y:S02]  /*0d70*/  DFMA R44, R4, R44, R44 ;  /* 0x0000002c042c722b */ /* 0x000fe4000000002c */
[----:B------:R-:W-:-:S10]  /*0d80*/  DFMA R4, R46, R4, 1 ;  /* 0x3ff000002e04742b */ /* 0x000fd40000000004 */
[----:B------:R-:W-:Y:S02]  /*0d90*/  FSEL R6, R4, R44, !P0 ;  /* 0x0000002c04067208 */ /* 0x000fe40004000000 */
[----:B------:R-:W-:Y:S01]  /*0da0*/  FSEL R7, R5, R45, !P0 ;  /* 0x0000002d05077208 */ /* 0x000fe20004000000 */
[----:B------:R-:W-:-:S05]  /*0db0*/  DSETP.GE.AND P0, PT, |R32|, 2.14748364800000000000e+09, PT ;  /* 0x41e000002000742a */ /* 0x000fca0003f06200 */
[----:B------:R-:W-:Y:S02]  /*0dc0*/  DADD R4, RZ, -R6 ;  /* 0x00000000ff047229 */ /* 0x000fe40000000806 */
[----:B------:R-:W-:-:S08]  /*0dd0*/  DSETP.EQ.OR P0, PT, |R32|, +INF , !P0 ;  /* 0x7ff000002000742a */ /* 0x000fd00004702600 */
[----:B------:R-:W-:Y:S02]  /*0de0*/  FSEL R4, R6, R4, !P1 ;  /* 0x0000000406047208 */ /* 0x000fe40004800000 */
[----:B------:R-:W-:-:S06]  /*0df0*/  FSEL R5, R7, R5, !P1 ;  /* 0x0000000507057208 */ /* 0x000fcc0004800000 */
[----:B------:R-:W-:Y:S01]  /*0e00*/  DFMA R4, R20, R4, 1 ;  /* 0x3ff000001404742b */ /* 0x000fe20000000004 */
[----:B------:R-:W-:Y:S10]  /*0e10*/  @P0 BRA `(.L_x_7) ;  /* 0x0000000000100947 */ /* 0x000ff40003800000 */
[----:B------:R-:W-:Y:S01]  /*0e20*/  IMAD.MOV.U32 R8, RZ, RZ, R32 ;  /* 0x000000ffff087224 */ /* 0x000fe200078e0020 */
[----:B------:R-:W-:Y:S01]  /*0e30*/  MOV R42, 0xe60 ;  /* 0x00000e60002a7802 */ /* 0x000fe20000000f00 */
[----:B------:R-:W-:-:S07]  /*0e40*/  IMAD.MOV.U32 R40, RZ, RZ, R33 ;  /* 0x000000ffff287224 */ /* 0x000fce00078e0021 */
[----:B------:R-:W-:Y:S05]  /*0e50*/  CALL.REL.NOINC `($evolve_batch_kernel$__internal_trig_reduction_slowpathd) ;  /* 0x0000000c00d47944 */ /* 0x000fea0003c00000 */
.L_x_7:
[----:B------:R-:W-:Y:S05]  /*0e60*/  BSYNC.RECONVERGENT B0 ;  /* 0x0000000000007941 */ /* 0x000fea0003800200 */
.L_x_6:
[----:B------:R-:W0:Y:S01]  /*0e70*/  MUFU.RCP64H R7, R5 ;  /* 0x0000000500077308 */ /* 0x000e220000001800 */
[----:B------:R-:W-:Y:S01]  /*0e80*/  IMAD.MOV.U32 R6, RZ, RZ, 0x1 ;  /* 0x00000001ff067424 */ /* 0x000fe200078e00ff */
[----:B------:R-:W1:Y:S01]  /*0e90*/  S2R R13, SR_TID.X ;  /* 0x00000000000d7919 */ /* 0x000e620000002100 */
[----:B------:R-:W1:Y:S01]  /*0ea0*/  S2UR UR5, SR_CTAID.X ;  /* 0x00000000000579c3 */ /* 0x000e620000002500 */
[----:B------:R-:W-:Y:S02]  /*0eb0*/  ISETP.GE.AND P3, PT, R43, 0x3fe26666, PT ;  /* 0x3fe266662b00780c */ /* 0x000fe40003f66270 */
[----:B------:R-:W-:-:S05]  /*0ec0*/  FSETP.GEU.AND P1, PT, |R23|, 6.5827683646048100446e-37, PT ;  /* 0x036000001700780b */ /* 0x000fca0003f2e200 */
[----:B------:R-:W1:Y:S01]  /*0ed0*/  LDC R12, c[0x0][0x360] ;  /* 0x0000d800ff0c7b82 */ /* 0x000e620000000800 */
[----:B0-----:R-:W-:-:S07]  /*0ee0*/  DFMA R8, -R4, R6, 1 ;  /* 0x3ff000000408742b */ /* 0x001fce0000000106 */
[----:B------:R-:W0:Y:S01]  /*0ef0*/  LDC R15, c[0x0][0x384] ;  /* 0x0000e100ff0f7b82 */ /* 0x000e220000000800 */
[----:B------:R-:W-:-:S08]  /*0f00*/  DFMA R8, R8, R8, R8 ;  /* 0x000000080808722b */ /* 0x000fd00000000008 */
[----:B------:R-:W-:Y:S01]  /*0f10*/  DFMA R8, R6, R8, R6 ;  /* 0x000000080608722b */ /* 0x000fe20000000006 */
[----:B------:R-:W2:Y:S01]  /*0f20*/  LDC.64 R6, c[0x0][0x3a0] ;  /* 0x0000e800ff067b82 */ /* 0x000ea20000000a00 */
[----:B-1----:R-:W-:-:S06]  /*0f30*/  IMAD R12, R12, UR5, R13 ;  /* 0x000000050c0c7c24 */ /* 0x002fcc000f8e020d */
[----:B------:R-:W-:Y:S01]  /*0f40*/  DFMA R10, -R4, R8, 1 ;  /* 0x3ff00000040a742b */ /* 0x000fe20000000108 */
[----:B0-----:R-:W-:-:S04]  /*0f50*/  IMAD R12, R12, R15, UR4 ;  /* 0x000000040c0c7e24 */ /* 0x001fc8000f8e020f */
[----:B------:R-:W-:-:S03]  /*0f60*/  IMAD R15, R12, 0x9, RZ ;  /* 0x000000090c0f7824 */ /* 0x000fc600078e02ff */
[----:B------:R-:W-:-:S08]  /*0f70*/  DFMA R10, R8, R10, R8 ;  /* 0x0000000a080a722b */ /* 0x000fd00000000008 */
[----:B------:R-:W-:Y:S01]  /*0f80*/  DMUL R8, R10, R22 ;  /* 0x000000160a087228 */ /* 0x000fe20000000000 */
[----:B--2---:R-:W-:-:S05]  /*0f90*/  IMAD.WIDE R6, R15, 0x8, R6 ;  /* 0x000000080f067825 */ /* 0x004fca00078e0206 */
[----:B------:R0:W-:Y:S02]  /*0fa0*/  STG.E.64 desc[UR6][R6.64], R36 ;  /* 0x0000002406007986 */ /* 0x0001e4000c101b06 */
[----:B------:R-:W-:Y:S02]  /*0fb0*/  DFMA R12, -R4, R8, R22 ;  /* 0x00000008040c722b */ /* 0x000fe40000000116 */
[----:B------:R0:W-:Y:S04]  /*0fc0*/  STG.E.64 desc[UR6][R6.64+0x8], R22 ;  /* 0x0000081606007986 */ /* 0x0001e8000c101b06 */
[----:B------:R0:W-:Y:S02]  /*0fd0*/  STG.E.64 desc[UR6][R6.64+0x10], R20 ;  /* 0x0000101406007986 */ /* 0x0001e4000c101b06 */
[----:B------:R-:W-:Y:S01]  /*0fe0*/  DFMA R10, R10, R12, R8 ;  /* 0x0000000c0a0a722b */ /* 0x000fe20000000008 */
[----:B------:R-:W-:Y:S01]  /*0ff0*/  IMAD.MOV.U32 R9, RZ, RZ, R41 ;  /* 0x000000ffff097224 */ /* 0x000fe200078e0029 */
[----:B------:R0:W-:Y:S04]  /*1000*/  STG.E.64 desc[UR6][R6.64+0x18], R18 ;  /* 0x0000181206007986 */ /* 0x0001e8000c101b06 */
[----:B------:R0:W-:Y:S04]  /*1010*/  STG.E.64 desc[UR6][R6.64+0x20], R34 ;  /* 0x0000202206007986 */ /* 0x0001e8000c101b06 */
[----:B------:R-:W-:Y:S01]  /*1020*/  FFMA R8, RZ, R5, R11 ;  /* 0x00000005ff087223 */ /* 0x000fe2000000000b */
[----:B------:R0:W-:Y:S04]  /*1030*/  STG.E.64 desc[UR6][R6.64+0x28], R32 ;  /* 0x0000282006007986 */ /* 0x0001e8000c101b06 */
[----:B------:R0:W-:Y:S01]  /*1040*/  STG.E.64 desc[UR6][R6.64+0x30], R28 ;  /* 0x0000301c06007986 */ /* 0x0001e2000c101b06 */
[----:B------:R-:W-:Y:S01]  /*1050*/  FSETP.GT.AND P0, PT, |R8|, 1.469367938527859385e-39, PT ;  /* 0x001000000800780b */ /* 0x000fe20003f04200 */
[----:B------:R-:W-:Y:S01]  /*1060*/  IMAD.MOV.U32 R8, RZ, RZ, R0 ;  /* 0x000000ffff087224 */ /* 0x000fe200078e0000 */
[----:B------:R-:W-:Y:S11]  /*1070*/  @!P3 BRA `(.L_x_8) ;  /* 0x000000000070b947 */ /* 0x000ff60003800000 */
[----:B------:R-:W1:Y:S01]  /*1080*/  MUFU.RSQ64H R9, R39 ;  /* 0x0000002700097308 */ /* 0x000e620000001c00 */
[----:B------:R-:W-:Y:S01]  /*1090*/  IMAD.MOV.U32 R8, RZ, RZ, RZ ;  /* 0x000000ffff087224 */ /* 0x000fe200078e00ff */
[----:B------:R-:W-:Y:S01]  /*10a0*/  ISETP.GE.AND P3, PT, R25, 0x1, PT ;  /* 0x000000011900780c */ /* 0x000fe20003f66270 */
[----:B------:R-:W-:Y:S01]  /*10b0*/  IMAD.MOV.U32 R12, RZ, RZ, RZ ;  /* 0x000000ffff0c7224 */ /* 0x000fe200078e00ff */
[----:B------:R-:W-:Y:S01]  /*10c0*/  UMOV UR8, 0x33145c07 ;  /* 0x33145c0700087882 */ /* 0x000fe20000000000 */
[----:B------:R-:W-:Y:S02]  /*10d0*/  UMOV UR9, 0x3ca1a626 ;  /* 0x3ca1a62600097882 */ /* 0x000fe40000000000 */
[----:B-1----:R-:W-:Y:S01]  /*10e0*/  DMUL R14, R8, R38 ;  /* 0x00000026080e7228 */ /* 0x002fe20000000000 */
[----:B------:R-:W-:-:S07]  /*10f0*/  VIADD R13, R9, 0xfff00000 ;  /* 0xfff00000090d7836 */ /* 0x000fce0000000000 */
[----:B------:R-:W-:-:S08]  /*1100*/  DFMA R44, R14, -R14, R38 ;  /* 0x8000000e0e2c722b */ /* 0x000fd00000000026 */
[----:B------:R-:W-:-:S08]  /*1110*/  DFMA R44, R12, R44, R14 ;  /* 0x0000002c0c2c722b */ /* 0x000fd0000000000e */
[-C--:B------:R-:W-:Y:S02]  /*1120*/  DFMA R8, R8, -R44.reuse, 1 ;  /* 0x3ff000000808742b */ /* 0x080fe4000000082c */
[----:B------:R-:W-:-:S06]  /*1130*/  DFMA R14, R44, -R44, R38 ;  /* 0x8000002c2c0e722b */ /* 0x000fcc0000000026 */
[----:B------:R-:W-:-:S08]  /*1140*/  DFMA R8, R12, R8, R12 ;  /* 0x000000080c08722b */ /* 0x000fd0000000000c */
[----:B------:R-:W-:-:S10]  /*1150*/  DFMA R8, R8, R14, R44 ;  /* 0x0000000e0808722b */ /* 0x000fd4000000002c */
[----:B------:R-:W-:-:S06]  /*1160*/  VIADD R9, R9, 0x100000 ;  /* 0x0010000009097836 */ /* 0x000fcc0000000000 */
[----:B------:R-:W-:-:S10]  /*1170*/  DFMA R8, R26, R8, R8 ;  /* 0x000000081a08722b */ /* 0x000fd40000000008 */
[----:B------:R-:W-:Y:S02]  /*1180*/  FSEL R12, R30, R8, !P3 ;  /* 0x000000081e0c7208 */ /* 0x000fe40005800000 */
[----:B------:R-:W-:Y:S02]  /*1190*/  FSEL R13, R31, R9, !P3 ;  /* 0x000000091f0d7208 */ /* 0x000fe40005800000 */
[----:B------:R-:W-:-:S04]  /*11a0*/  ISETP.GE.AND P3, PT, R25, RZ, PT ;  /* 0x000000ff1900720c */ /* 0x000fc80003f66270 */
[----:B------:R-:W-:-:S10]  /*11b0*/  DMUL R8, R12, +INF ;  /* 0x7ff000000c087828 */ /* 0x000fd40000000000 */
[----:B------:R-:W-:Y:S02]  /*11c0*/  FSEL R12, R8, R12, !P3 ;  /* 0x0000000c080c7208 */ /* 0x000fe40005800000 */
[----:B------:R-:W-:-:S06]  /*11d0*/  FSEL R13, R9, R13, !P3 ;  /* 0x0000000d090d7208 */ /* 0x000fcc0005800000 */
[----:B------:R-:W-:Y:S01]  /*11e0*/  DADD R8, R12, -UR8 ;  /* 0x800000080c087e29 */ /* 0x000fe20008000000 */
[----:B------:R-:W-:Y:S01]  /*11f0*/  UMOV UR8, 0x54442d18 ;  /* 0x54442d1800087882 */ /* 0x000fe20000000000 */
[----:B------:R-:W-:-:S06]  /*1200*/  UMOV UR9, 0x400921fb ;  /* 0x400921fb00097882 */ /* 0x000fcc0000000000 */
[----:B------:R-:W-:-:S10]  /*1210*/  DADD R8, -R8, UR8 ;  /* 0x0000000808087e29 */ /* 0x000fd40008000100 */
[----:B------:R-:W-:Y:S02]  /*1220*/  FSEL R8, R8, R12, !P2 ;  /* 0x0000000c08087208 */ /* 0x000fe40005000000 */
[----:B------:R-:W-:-:S07]  /*1230*/  FSEL R9, R9, R13, !P2 ;  /* 0x0000000d09097208 */ /* 0x000fce0005000000 */
.L_x_8:
[----:B------:R-:W-:Y:S04]  /*1240*/  BSSY.RECONVERGENT B0, `(.L_x_9) ;  /* 0x0000008000007945 */ /* 0x000fe80003800200 */
[----:B------:R-:W-:Y:S05]  /*1250*/  @P0 BRA P1, `(.L_x_10) ;  /* 0x0000000000180947 */ /* 0x000fea0000800000 */
[----:B------:R-:W-:Y:S01]  /*1260*/  IMAD.MOV.U32 R12, RZ, RZ, R4 ;  /* 0x000000ffff0c7224 */ /* 0x000fe200078e0004 */
[----:B------:R-:W-:Y:S01]  /*1270*/  MOV R4, 0x12c0 ;  /* 0x000012c000047802 */ /* 0x000fe20000000f00 */
[----:B------:R-:W-:Y:S02]  /*1280*/  IMAD.MOV.U32 R11, RZ, RZ, R5 ;  /* 0x000000ffff0b7224 */ /* 0x000fe400078e0005 */
[----:B------:R-:W-:Y:S02]  /*1290*/  IMAD.MOV.U32 R14, RZ, RZ, R22 ;  /* 0x000000ffff0e7224 */ /* 0x000fe400078e0016 */
[----:B------:R-:W-:-:S07]  /*12a0*/  IMAD.MOV.U32 R15, RZ, RZ, R23 ;  /* 0x000000ffff0f7224 */ /* 0x000fce00078e0017 */
[----:B0-----:R-:W-:Y:S05]  /*12b0*/  CALL.REL.NOINC `($__internal_0_$__cuda_sm20_div_rn_f64_full) ;  /* 0x0000000400347944 */ /* 0x001fea0003c00000 */
.L_x_10:
[----:B------:R-:W-:Y:S05]  /*12c0*/  BSYNC.RECONVERGENT B0 ;  /* 0x0000000000007941 */ /* 0x000fea0003800200 */
.L_x_9:
[-C--:B0-----:R-:W-:Y:S01]  /*12d0*/  DFMA R22, RZ, R2.reuse, R22 ;  /* 0x00000002ff16722b */ /* 0x081fe20000000016 */
[----:B------:R2:W-:Y:S01]  /*12e0*/  STG.E.64 desc[UR6][R6.64+0x38], R10 ;  /* 0x0000380a06007986 */ /* 0x0005e2000c101b06 */
[-C--:B------:R-:W-:Y:S01]  /*12f0*/  DFMA R20, RZ, R2.reuse, R20 ;  /* 0x00000002ff14722b */ /* 0x080fe20000000014 */
[----:B------:R-:W-:Y:S01]  /*1300*/  UIADD3 UR4, UPT, UPT, UR4, 0x1, URZ ;  /* 0x0000000104047890 */ /* 0x000fe2000fffe0ff */
[-C--:B------:R-:W-:Y:S01]  /*1310*/  DFMA R18, RZ, R2.reuse, R18 ;  /* 0x00000002ff12722b */ /* 0x080fe20000000012 */
[----:B------:R2:W-:Y:S01]  /*1320*/  STG.E.64 desc[UR6][R6.64+0x40], R8 ;  /* 0x0000400806007986 */ /* 0x0005e2000c101b06 */
[-C--:B------:R-:W-:Y:S01]  /*1330*/  DFMA R34, RZ, R2.reuse, R34 ;  /* 0x00000002ff22722b */ /* 0x080fe20000000022 */
[----:B------:R-:W-:Y:S01]  /*1340*/  UISETP.NE.AND UP0, UPT, UR4, UR12, UPT ;  /* 0x0000000c0400728c */ /* 0x000fe2000bf05270 */
[-C--:B------:R-:W-:Y:S02]  /*1350*/  DFMA R32, RZ, R2.reuse, R32 ;  /* 0x00000002ff20722b */ /* 0x080fe40000000020 */
[----:B------:R-:W-:-:S02]  /*1360*/  DFMA R28, RZ, R2, R28 ;  /* 0x00000002ff1c722b */ /* 0x000fc4000000001c */
[----:B------:R-:W-:Y:S02]  /*1370*/  DADD R36, R16, R36 ;  /* 0x0000000010247229 */ /* 0x000fe40000000024 */
[-C--:B------:R-:W-:Y:S02]  /*1380*/  DFMA R22, RZ, R2.reuse, R22 ;  /* 0x00000002ff16722b */ /* 0x080fe40000000016 */
[-C--:B------:R-:W-:Y:S02]  /*1390*/  DFMA R20, RZ, R2.reuse, R20 ;  /* 0x00000002ff14722b */ /* 0x080fe40000000014 */
[-C--:B------:R-:W-:Y:S02]  /*13a0*/  DFMA R18, RZ, R2.reuse, R18 ;  /* 0x00000002ff12722b */ /* 0x080fe40000000012 */
[-C--:B------:R-:W-:Y:S02]  /*13b0*/  DFMA R34, RZ, R2.reuse, R34 ;  /* 0x00000002ff22722b */ /* 0x080fe40000000022 */
[----:B------:R-:W-:-:S02]  /*13c0*/  DFMA R32, RZ, R2, R32 ;  /* 0x00000002ff20722b */ /* 0x000fc40000000020 */
[-C--:B------:R-:W-:Y:S02]  /*13d0*/  DFMA R28, RZ, R2.reuse, R28 ;  /* 0x00000002ff1c722b */ /* 0x080fe4000000001c */
[----:B------:R-:W-:Y:S02]  /*13e0*/  DADD R36, R16, R36 ;  /* 0x0000000010247229 */ /* 0x000fe40000000024 */
[-C--:B------:R-:W-:Y:S02]  /*13f0*/  DFMA R22, RZ, R2.reuse, R22 ;  /* 0x00000002ff16722b */ /* 0x080fe40000000016 */
[-C--:B------:R-:W-:Y:S02]  /*1400*/  DFMA R20, RZ, R2.reuse, R20 ;  /* 0x00000002ff14722b */ /* 0x080fe40000000014 */
[-C--:B------:R-:W-:Y:S02]  /*1410*/  DFMA R18, RZ, R2.reuse, R18 ;  /* 0x00000002ff12722b */ /* 0x080fe40000000012 */
[----:B------:R-:W-:-:S02]  /*1420*/  DFMA R34, RZ, R2, R34 ;  /* 0x00000002ff22722b */ /* 0x000fc40000000022 */
[-C--:B------:R-:W-:Y:S02]  /*1430*/  DFMA R32, RZ, R2.reuse, R32 ;  /* 0x00000002ff20722b */ /* 0x080fe40000000020 */
[-C--:B------:R-:W-:Y:S02]  /*1440*/  DFMA R28, RZ, R2.reuse, R28 ;  /* 0x00000002ff1c722b */ /* 0x080fe4000000001c */
[----:B------:R-:W-:Y:S02]  /*1450*/  DADD R36, R16, R36 ;  /* 0x0000000010247229 */ /* 0x000fe40000000024 */
[-C--:B------:R-:W-:Y:S02]  /*1460*/  DFMA R22, RZ, R2.reuse, R22 ;  /* 0x00000002ff16722b */ /* 0x080fe40000000016 */
[-C--:B------:R-:W-:Y:S02]  /*1470*/  DFMA R20, RZ, R2.reuse, R20 ;  /* 0x00000002ff14722b */ /* 0x080fe40000000014 */
[----:B------:R-:W-:-:S02]  /*1480*/  DFMA R18, RZ, R2, R18 ;  /* 0x00000002ff12722b */ /* 0x000fc40000000012 */
[-C--:B------:R-:W-:Y:S02]  /*1490*/  DFMA R34, RZ, R2.reuse, R34 ;  /* 0x00000002ff22722b */ /* 0x080fe40000000022 */
[-C--:B------:R-:W-:Y:S02]  /*14a0*/  DFMA R32, RZ, R2.reuse, R32 ;  /* 0x00000002ff20722b */ /* 0x080fe40000000020 */
[-C--:B------:R-:W-:Y:S02]  /*14b0*/  DFMA R28, RZ, R2.reuse, R28 ;  /* 0x00000002ff1c722b */ /* 0x080fe4000000001c */
[----:B------:R-:W-:Y:S02]  /*14c0*/  DADD R36, R16, R36 ;  /* 0x0000000010247229 */ /* 0x000fe40000000024 */
[-C--:B------:R-:W-:Y:S02]  /*14d0*/  DFMA R22, RZ, R2.reuse, R22 ;  /* 0x00000002ff16722b */ /* 0x080fe40000000016 */
[----:B------:R-:W-:-:S02]  /*14e0*/  DFMA R20, RZ, R2, R20 ;  /* 0x00000002ff14722b */ /* 0x000fc40000000014 */
[-C--:B------:R-:W-:Y:S02]  /*14f0*/  DFMA R18, RZ, R2.reuse, R18 ;  /* 0x00000002ff12722b */ /* 0x080fe40000000012 */
[-C--:B------:R-:W-:Y:S02]  /*1500*/  DFMA R34, RZ, R2.reuse, R34 ;  /* 0x00000002ff22722b */ /* 0x080fe40000000022 */
[-C--:B------:R-:W-:Y:S02]  /*1510*/  DFMA R32, RZ, R2.reuse, R32 ;  /* 0x00000002ff20722b */ /* 0x080fe40000000020 */
[-C--:B------:R-:W-:Y:S02]  /*1520*/  DFMA R28, RZ, R2.reuse, R28 ;  /* 0x00000002ff1c722b */ /* 0x080fe4000000001c */
[----:B------:R-:W-:Y:S02]  /*1530*/  DADD R36, R16, R36 ;  /* 0x0000000010247229 */ /* 0x000fe40000000024 */
[----:B------:R-:W-:-:S02]  /*1540*/  DFMA R22, RZ, R2, R22 ;  /* 0x00000002ff16722b */ /* 0x000fc40000000016 */
[-C--:B------:R-:W-:Y:S02]  /*1550*/  DFMA R20, RZ, R2.reuse, R20 ;  /* 0x00000002ff14722b */ /* 0x080fe40000000014 */
[-C--:B------:R-:W-:Y:S02]  /*1560*/  DFMA R18, RZ, R2.reuse, R18 ;  /* 0x00000002ff12722b */ /* 0x080fe40000000012 */
[-C--:B------:R-:W-:Y:S02]  /*1570*/  DFMA R34, RZ, R2.reuse, R34 ;  /* 0x00000002ff22722b */ /* 0x080fe40000000022 */
[-C--:B------:R-:W-:Y:S02]  /*1580*/  DFMA R32, RZ, R2.reuse, R32 ;  /* 0x00000002ff20722b */ /* 0x080fe40000000020 */
[----:B------:R-:W-:Y:S02]  /*1590*/  DFMA R28, RZ, R2, R28 ;  /* 0x00000002ff1c722b */ /* 0x000fe4000000001c */
[----:B------:R-:W-:-:S02]  /*15a0*/  DADD R36, R16, R36 ;  /* 0x0000000010247229 */ /* 0x000fc40000000024 */
[-C--:B------:R-:W-:Y:S02]  /*15b0*/  DFMA R22, RZ, R2.reuse, R22 ;  /* 0x00000002ff16722b */ /* 0x080fe40000000016 */
[-C--:B------:R-:W-:Y:S02]  /*15c0*/  DFMA R20, RZ, R2.reuse, R20 ;  /* 0x00000002ff14722b */ /* 0x080fe40000000014 */
[-C--:B------:R-:W-:Y:S02]  /*15d0*/  DFMA R18, RZ, R2.reuse, R18 ;  /* 0x00000002ff12722b */ /* 0x080fe40000000012 */
[-C--:B------:R-:W-:Y:S02]  /*15e0*/  DFMA R34, RZ, R2.reuse, R34 ;  /* 0x00000002ff22722b */ /* 0x080fe40000000022 */
        /* <DEDUP_REMOVED lines=22> */
[----:B------:R-:W-:Y:S02]  /*1750*/  DFMA R28, RZ, R2, R28 ;  /* 0x00000002ff1c722b */ /* 0x000fe4000000001c */
[----:B------:R-:W-:Y:S01]  /*1760*/  DADD R36, R16, R36 ;  /* 0x0000000010247229 */ /* 0x000fe20000000024 */
[----:B--2---:R-:W-:Y:S10]  /*1770*/  BRA.U UP0, `(.L_x_11) ;  /* 0xfffffff100a47547 */ /* 0x004ff4000b83ffff */
[----:B------:R-:W-:Y:S05]  /*1780*/  EXIT ;  /* 0x000000000000794d */ /* 0x000fea0003800000 */
        .weak           $__internal_0_$__cuda_sm20_div_rn_f64_full
        .type           $__internal_0_$__cuda_sm20_div_rn_f64_full,@function
        .size           $__internal_0_$__cuda_sm20_div_rn_f64_full,($__internal_1_$__cuda_sm20_dsqrt_rn_f64_mediumpath_v1 - $__internal_0_$__cuda_sm20_div_rn_f64_full)
$__internal_0_$__cuda_sm20_div_rn_f64_full:
[----:B------:R-:W-:Y:S01]  /*1790*/  FSETP.GEU.AND P3, PT, |R15|, 1.469367938527859385e-39, PT ;  /* 0x001000000f00780b */ /* 0x000fe20003f6e200 */
[----:B------:R-:W-:Y:S01]  /*17a0*/  IMAD.MOV.U32 R10, RZ, RZ, R12 ;  /* 0x000000ffff0a7224 */ /* 0x000fe200078e000c */
[C---:B------:R-:W-:Y:S01]  /*17b0*/  FSETP.GEU.AND P0, PT, |R11|.reuse, 1.469367938527859385e-39, PT ;  /* 0x001000000b00780b */ /* 0x040fe20003f0e200 */
[----:B------:R-:W-:Y:S01]  /*17c0*/  IMAD.MOV.U32 R48, RZ, RZ, 0x1 ;  /* 0x00000001ff307424 */ /* 0x000fe200078e00ff */
[----:B------:R-:W-:Y:S01]  /*17d0*/  LOP3.LUT R13, R11, 0x800fffff, RZ, 0xc0, !PT ;  /* 0x800fffff0b0d7812 */ /* 0x000fe200078ec0ff */
[----:B------:R-:W-:Y:S01]  /*17e0*/  BSSY.RECONVERGENT B1, `(.L_x_12) ;  /* 0x0000052000017945 */ /* 0x000fe20003800200 */
[----:B------:R-:W-:Y:S02]  /*17f0*/  LOP3.LUT R5, R15, 0x7ff00000, RZ, 0xc0, !PT ;  /* 0x7ff000000f057812 */ /* 0x000fe400078ec0ff */
[----:B------:R-:W-:Y:S02]  /*1800*/  LOP3.LUT R13, R13, 0x3ff00000, RZ, 0xfc, !PT ;  /* 0x3ff000000d0d7812 */ /* 0x000fe400078efcff */
[----:B------:R-:W-:-:S03]  /*1810*/  LOP3.LUT R42, R11, 0x7ff00000, RZ, 0xc0, !PT ;  /* 0x7ff000000b2a7812 */ /* 0x000fc600078ec0ff */
[----:B------:R-:W-:Y:S01]  /*1820*/  @!P3 LOP3.LUT R40, R11, 0x7ff00000, RZ, 0xc0, !PT ;  /* 0x7ff000000b28b812 */ /* 0x000fe200078ec0ff */
[----:B------:R-:W-:Y:S01]  /*1830*/  @!P3 IMAD.MOV.U32 R46, RZ, RZ, RZ ;  /* 0x000000ffff2eb224 */ /* 0x000fe200078e00ff */
[----:B------:R-:W-:Y:S01]  /*1840*/  @!P0 DMUL R12, R10, 8.98846567431157953865e+307 ;  /* 0x7fe000000a0c8828 */ /* 0x000fe20000000000 */
[C---:B------:R-:W-:Y:S02]  /*1850*/  ISETP.GE.U32.AND P1, PT, R5.reuse, R42, PT ;  /* 0x0000002a0500720c */ /* 0x040fe40003f26070 */
[----:B------:R-:W-:Y:S01]  /*1860*/  @!P3 ISETP.GE.U32.AND P4, PT, R5, R40, PT ;  /* 0x000000280500b20c */ /* 0x000fe20003f86070 */
[----:B------:R-:W-:Y:S02]  /*1870*/  IMAD.MOV.U32 R40, RZ, RZ, 0x1ca00000 ;  /* 0x1ca00000ff287424 */ /* 0x000fe400078e00ff */
[----:B------:R-:W0:Y:S03]  /*1880*/  MUFU.RCP64H R49, R13 ;  /* 0x0000000d00317308 */ /* 0x000e260000001800 */
[----:B------:R-:W-:-:S02]  /*1890*/  @!P3 SEL R47, R40, 0x63400000, !P4 ;  /* 0x63400000282fb807 */ /* 0x000fc40006000000 */
[----:B------:R-:W-:Y:S02]  /*18a0*/  SEL R45, R40, 0x63400000, !P1 ;  /* 0x63400000282d7807 */ /* 0x000fe40004800000 */
[--C-:B------:R-:W-:Y:S02]  /*18b0*/  @!P3 LOP3.LUT R44, R47, 0x80000000, R15.reuse, 0xf8, !PT ;  /* 0x800000002f2cb812 */ /* 0x100fe400078ef80f */
[----:B------:R-:W-:Y:S02]  /*18c0*/  LOP3.LUT R45, R45, 0x800fffff, R15, 0xf8, !PT ;  /* 0x800fffff2d2d7812 */ /* 0x000fe400078ef80f */
[----:B------:R-:W-:Y:S01]  /*18d0*/  @!P3 LOP3.LUT R47, R44, 0x100000, RZ, 0xfc, !PT ;  /* 0x001000002c2fb812 */ /* 0x000fe200078efcff */
[----:B------:R-:W-:Y:S01]  /*18e0*/  IMAD.MOV.U32 R44, RZ, RZ, R14 ;  /* 0x000000ffff2c7224 */ /* 0x000fe200078e000e */
[----:B------:R-:W-:-:S05]  /*18f0*/  @!P0 LOP3.LUT R42, R13, 0x7ff00000, RZ, 0xc0, !PT ;  /* 0x7ff000000d2a8812 */ /* 0x000fca00078ec0ff */
[----:B------:R-:W-:Y:S02]  /*1900*/  @!P3 DFMA R44, R44, 2, -R46 ;  /* 0x400000002c2cb82b */ /* 0x000fe4000000082e */
[----:B0-----:R-:W-:-:S08]  /*1910*/  DFMA R46, R48, -R12, 1 ;  /* 0x3ff00000302e742b */ /* 0x001fd0000000080c */
[----:B------:R-:W-:-:S08]  /*1920*/  DFMA R46, R46, R46, R46 ;  /* 0x0000002e2e2e722b */ /* 0x000fd0000000002e */
[----:B------:R-:W-:-:S08]  /*1930*/  DFMA R48, R48, R46, R48 ;  /* 0x0000002e3030722b */ /* 0x000fd00000000030 */
[----:B------:R-:W-:-:S08]  /*1940*/  DFMA R46, R48, -R12, 1 ;  /* 0x3ff00000302e742b */ /* 0x000fd0000000080c */
[----:B------:R-:W-:-:S08]  /*1950*/  DFMA R46, R48, R46, R48 ;  /* 0x0000002e302e722b */ /* 0x000fd00000000030 */
[----:B------:R-:W-:-:S08]  /*1960*/  DMUL R48, R46, R44 ;  /* 0x0000002c2e307228 */ /* 0x000fd00000000000 */
[----:B------:R-:W-:-:S08]  /*1970*/  DFMA R50, R48, -R12, R44 ;  /* 0x8000000c3032722b */ /* 0x000fd0000000002c */
[----:B------:R-:W-:Y:S01]  /*1980*/  DFMA R50, R46, R50, R48 ;  /* 0x000000322e32722b */ /* 0x000fe20000000030 */
[----:B------:R-:W-:Y:S01]  /*1990*/  IMAD.MOV.U32 R46, RZ, RZ, R5 ;  /* 0x000000ffff2e7224 */ /* 0x000fe200078e0005 */
[----:B------:R-:W-:-:S05]  /*19a0*/  @!P3 LOP3.LUT R46, R45, 0x7ff00000, RZ, 0xc0, !PT ;  /* 0x7ff000002d2eb812 */ /* 0x000fca00078ec0ff */
[----:B------:R-:W-:-:S05]  /*19b0*/  VIADD R47, R46, 0xffffffff ;  /* 0xffffffff2e2f7836 */ /* 0x000fca0000000000 */
[----:B------:R-:W-:Y:S01]  /*19c0*/  ISETP.GT.U32.AND P0, PT, R47, 0x7feffffe, PT ;  /* 0x7feffffe2f00780c */ /* 0x000fe20003f04070 */
[----:B------:R-:W-:-:S05]  /*19d0*/  VIADD R47, R42, 0xffffffff ;  /* 0xffffffff2a2f7836 */ /* 0x000fca0000000000 */
[----:B------:R-:W-:-:S13]  /*19e0*/  ISETP.GT.U32.OR P0, PT, R47, 0x7feffffe, P0 ;  /* 0x7feffffe2f00780c */ /* 0x000fda0000704470 */
[----:B------:R-:W-:Y:S05]  /*19f0*/  @P0 BRA `(.L_x_13) ;  /* 0x00000000006c0947 */ /* 0x000fea0003800000 */
[----:B------:R-:W-:-:S04]  /*1a00*/  LOP3.LUT R42, R11, 0x7ff00000, RZ, 0xc0, !PT ;  /* 0x7ff000000b2a7812 */ /* 0x000fc800078ec0ff */
[CC--:B------:R-:W-:Y:S02]  /*1a10*/  VIADDMNMX R14, R5.reuse, -R42.reuse, 0xb9600000, !PT ;  /* 0xb9600000050e7446 */ /* 0x0c0fe4000780092a */
[----:B------:R-:W-:Y:S02]  /*1a20*/  ISETP.GE.U32.AND P0, PT, R5, R42, PT ;  /* 0x0000002a0500720c */ /* 0x000fe40003f06070 */
[----:B------:R-:W-:Y:S01]  /*1a30*/  VIMNMX R5, PT, PT, R14, 0x46a00000, PT ;  /* 0x46a000000e057848 */ /* 0x000fe20003fe0100 */
[----:B------:R-:W-:Y:S01]  /*1a40*/  IMAD.MOV.U32 R14, RZ, RZ, RZ ;  /* 0x000000ffff0e7224 */ /* 0x000fe200078e00ff */
[----:B------:R-:W-:-:S05]  /*1a50*/  SEL R40, R40, 0x63400000, !P0 ;  /* 0x6340000028287807 */ /* 0x000fca0004000000 */
[----:B------:R-:W-:-:S04]  /*1a60*/  IMAD.IADD R5, R5, 0x1, -R40 ;  /* 0x0000000105057824 */ /* 0x000fc800078e0a28 */
[----:B------:R-:W-:-:S06]  /*1a70*/  VIADD R15, R5, 0x7fe00000 ;  /* 0x7fe00000050f7836 */ /* 0x000fcc0000000000 */
[----:B------:R-:W-:-:S10]  /*1a80*/  DMUL R48, R50, R14 ;  /* 0x0000000e32307228 */ /* 0x000fd40000000000 */
[----:B------:R-:W-:-:S13]  /*1a90*/  FSETP.GTU.AND P0, PT, |R49|, 1.469367938527859385e-39, PT ;  /* 0x001000003100780b */ /* 0x000fda0003f0c200 */
[----:B------:R-:W-:Y:S05]  /*1aa0*/  @P0 BRA `(.L_x_14) ;  /* 0x0000000000940947 */ /* 0x000fea0003800000 */
[----:B------:R-:W-:-:S06]  /*1ab0*/  DFMA R12, R50, -R12, R44 ;  /* 0x8000000c320c722b */ /* 0x000fcc000000002c */
[----:B------:R-:W-:-:S04]  /*1ac0*/  IMAD.MOV.U32 R12, RZ, RZ, RZ ;  /* 0x000000ffff0c7224 */ /* 0x000fc800078e00ff */
[C---:B------:R-:W-:Y:S02]  /*1ad0*/  FSETP.NEU.AND P0, PT, R13.reuse, RZ, PT ;  /* 0x000000ff0d00720b */ /* 0x040fe40003f0d000 */
[----:B------:R-:W-:-:S04]  /*1ae0*/  LOP3.LUT R14, R13, 0x80000000, R11, 0x48, !PT ;  /* 0x800000000d0e7812 */ /* 0x000fc800078e480b */
[----:B------:R-:W-:-:S07]  /*1af0*/  LOP3.LUT R13, R14, R15, RZ, 0xfc, !PT ;  /* 0x0000000f0e0d7212 */ /* 0x000fce00078efcff */
[----:B------:R-:W-:Y:S05]  /*1b00*/  @!P0 BRA `(.L_x_14) ;  /* 0x00000000007c8947 */ /* 0x000fea0003800000 */
[----:B------:R-:W-:Y:S01]  /*1b10*/  IMAD.MOV R11, RZ, RZ, -R5 ;  /* 0x000000ffff0b7224 */ /* 0x000fe200078e0a05 */
[----:B------:R-:W-:Y:S01]  /*1b20*/  DMUL.RP R12, R50, R12 ;  /* 0x0000000c320c7228 */ /* 0x000fe20000008000 */
[----:B------:R-:W-:Y:S01]  /*1b30*/  IMAD.MOV.U32 R10, RZ, RZ, RZ ;  /* 0x000000ffff0a7224 */ /* 0x000fe200078e00ff */
[----:B------:R-:W-:-:S05]  /*1b40*/  IADD3 R5, PT, PT, -R5, -0x43300000, RZ ;  /* 0xbcd0000005057810 */ /* 0x000fca0007ffe1ff */
[----:B------:R-:W-:-:S10]  /*1b50*/  DFMA R10, R48, -R10, R50 ;  /* 0x8000000a300a722b */ /* 0x000fd40000000032 */
[----:B------:R-:W-:Y:S02]  /*1b60*/  FSETP.NEU.AND P0, PT, |R11|, R5, PT ;  /* 0x000000050b00720b */ /* 0x000fe40003f0d200 */
[----:B------:R-:W-:Y:S02]  /*1b70*/  LOP3.LUT R5, R13, R14, RZ, 0x3c, !PT ;  /* 0x0000000e0d057212 */ /* 0x000fe400078e3cff */
[----:B------:R-:W-:Y:S02]  /*1b80*/  FSEL R48, R12, R48, !P0 ;  /* 0x000000300c307208 */ /* 0x000fe40004000000 */
[----:B------:R-:W-:Y:S01]  /*1b90*/  FSEL R49, R5, R49, !P0 ;  /* 0x0000003105317208 */ /* 0x000fe20004000000 */
[----:B------:R-:W-:Y:S06]  /*1ba0*/  BRA `(.L_x_14) ;  /* 0x0000000000547947 */ /* 0x000fec0003800000 */
.L_x_13:
[----:B------:R-:W-:-:S14]  /*1bb0*/  DSETP.NAN.AND P0, PT, R14, R14, PT ;  /* 0x0000000e0e00722a */ /* 0x000fdc0003f08000 */
[----:B------:R-:W-:Y:S05]  /*1bc0*/  @P0 BRA `(.L_x_15) ;  /* 0x0000000000440947 */ /* 0x000fea0003800000 */
[----:B------:R-:W-:-:S14]  /*1bd0*/  DSETP.NAN.AND P0, PT, R10, R10, PT ;  /* 0x0000000a0a00722a */ /* 0x000fdc0003f08000 */
[----:B------:R-:W-:Y:S05]  /*1be0*/  @P0 BRA `(.L_x_16) ;  /* 0x0000000000300947 */ /* 0x000fea0003800000 */
[----:B------:R-:W-:Y:S01]  /*1bf0*/  ISETP.NE.AND P0, PT, R46, R42, PT ;  /* 0x0000002a2e00720c */ /* 0x000fe20003f05270 */
[----:B------:R-:W-:Y:S02]  /*1c00*/  IMAD.MOV.U32 R48, RZ, RZ, 0x0 ;  /* 0x00000000ff307424 */ /* 0x000fe400078e00ff */
[----:B------:R-:W-:-:S10]  /*1c10*/  IMAD.MOV.U32 R49, RZ, RZ, -0x80000 ;  /* 0xfff80000ff317424 */ /* 0x000fd400078e00ff */
[----:B------:R-:W-:Y:S05]  /*1c20*/  @!P0 BRA `(.L_x_14) ;  /* 0x0000000000348947 */ /* 0x000fea0003800000 */
[----:B------:R-:W-:Y:S02]  /*1c30*/  ISETP.NE.AND P0, PT, R46, 0x7ff00000, PT ;  /* 0x7ff000002e00780c */ /* 0x000fe40003f05270 */
[----:B------:R-:W-:Y:S02]  /*1c40*/  LOP3.LUT R49, R15, 0x80000000, R11, 0x48, !PT ;  /* 0x800000000f317812 */ /* 0x000fe400078e480b */
[----:B------:R-:W-:-:S13]  /*1c50*/  ISETP.EQ.OR P0, PT, R42, RZ, !P0 ;  /* 0x000000ff2a00720c */ /* 0x000fda0004702670 */
[----:B------:R-:W-:Y:S01]  /*1c60*/  @P0 LOP3.LUT R5, R49, 0x7ff00000, RZ, 0xfc, !PT ;  /* 0x7ff0000031050812 */ /* 0x000fe200078efcff */
[----:B------:R-:W-:Y:S02]  /*1c70*/  @!P0 IMAD.MOV.U32 R48, RZ, RZ, RZ ;  /* 0x000000ffff308224 */ /* 0x000fe400078e00ff */
[----:B------:R-:W-:Y:S02]  /*1c80*/  @P0 IMAD.MOV.U32 R48, RZ, RZ, RZ ;  /* 0x000000ffff300224 */ /* 0x000fe400078e00ff */
[----:B------:R-:W-:Y:S01]  /*1c90*/  @P0 IMAD.MOV.U32 R49, RZ, RZ, R5 ;  /* 0x000000ffff310224 */ /* 0x000fe200078e0005 */
[----:B------:R-:W-:Y:S06]  /*1ca0*/  BRA `(.L_x_14) ;  /* 0x0000000000147947 */ /* 0x000fec0003800000 */
.L_x_16:
[----:B------:R-:W-:Y:S01]  /*1cb0*/  LOP3.LUT R49, R11, 0x80000, RZ, 0xfc, !PT ;  /* 0x000800000b317812 */ /* 0x000fe200078efcff */
[----:B------:R-:W-:Y:S01]  /*1cc0*/  IMAD.MOV.U32 R48, RZ, RZ, R10 ;  /* 0x000000ffff307224 */ /* 0x000fe200078e000a */
[----:B------:R-:W-:Y:S06]  /*1cd0*/  BRA `(.L_x_14) ;  /* 0x0000000000087947 */ /* 0x000fec0003800000 */
.L_x_15:
[----:B------:R-:W-:Y:S01]  /*1ce0*/  LOP3.LUT R49, R15, 0x80000, RZ, 0xfc, !PT ;  /* 0x000800000f317812 */ /* 0x000fe200078efcff */
[----:B------:R-:W-:-:S07]  /*1cf0*/  IMAD.MOV.U32 R48, RZ, RZ, R14 ;  /* 0x000000ffff307224 */ /* 0x000fce00078e000e */
.L_x_14:
[----:B------:R-:W-:Y:S05]  /*1d00*/  BSYNC.RECONVERGENT B1 ;  /* 0x0000000000017941 */ /* 0x000fea0003800200 */
.L_x_12:
[----:B------:R-:W-:Y:S02]  /*1d10*/  IMAD.MOV.U32 R5, RZ, RZ, 0x0 ;  /* 0x00000000ff057424 */ /* 0x000fe400078e00ff */
[----:B------:R-:W-:Y:S02]  /*1d20*/  IMAD.MOV.U32 R10, RZ, RZ, R48 ;  /* 0x000000ffff0a7224 */ /* 0x000fe400078e0030 */
[----:B------:R-:W-:Y:S01]  /*1d30*/  IMAD.MOV.U32 R11, RZ, RZ, R49 ;  /* 0x000000ffff0b7224 */ /* 0x000fe200078e0031 */
[----:B------:R-:W-:Y:S06]  /*1d40*/  RET.REL.NODEC R4 `(evolve_batch_kernel) ;  /* 0xffffffe004ac7950 */ /* 0x000fec0003c3ffff */
        .weak           $__internal_1_$__cuda_sm20_dsqrt_rn_f64_mediumpath_v1
        .type           $__internal_1_$__cuda_sm20_dsqrt_rn_f64_mediumpath_v1,@function
        .size           $__internal_1_$__cuda_sm20_dsqrt_rn_f64_mediumpath_v1,($evolve_batch_kernel$__internal_trig_reduction_slowpathd - $__internal_1_$__cuda_sm20_dsqrt_rn_f64_mediumpath_v1)
$__internal_1_$__cuda_sm20_dsqrt_rn_f64_mediumpath_v1:
[----:B------:R-:W-:Y:S02]  /*1d50*/  IMAD.MOV.U32 R4, RZ, RZ, 0x0 ;  /* 0x00000000ff047424 */ /* 0x000fe400078e00ff */
[----:B------:R-:W-:Y:S02]  /*1d60*/  IMAD.MOV.U32 R5, RZ, RZ, 0x7ff80000 ;  /* 0x7ff80000ff057424 */ /* 0x000fe400078e00ff */
[----:B------:R-:W-:Y:S02]  /*1d70*/  IMAD.MOV.U32 R2, RZ, RZ, R0 ;  /* 0x000000ffff027224 */ /* 0x000fe400078e0000 */
[----:B------:R-:W-:Y:S02]  /*1d80*/  IMAD.MOV.U32 R3, RZ, RZ, 0x0 ;  /* 0x00000000ff037424 */ /* 0x000fe400078e00ff */
[----:B------:R-:W-:Y:S02]  /*1d90*/  DADD R4, R4, +QNAN ;  /* 0x7ff8000004047429 */ /* 0x000fe40000000000 */
[----:B------:R-:W-:Y:S09]  /*1da0*/  RET.REL.NODEC R2 `(evolve_batch_kernel) ;  /* 0xffffffe002947950 */ /* 0x000ff20003c3ffff */
        .type           $evolve_batch_kernel$__internal_trig_reduction_slowpathd,@function
        .size           $evolve_batch_kernel$__internal_trig_reduction_slowpathd,(.L_x_27 - $evolve_batch_kernel$__internal_trig_reduction_slowpathd)
$evolve_batch_kernel$__internal_trig_reduction_slowpathd:
[--C-:B------:R-:W-:Y:S01]  /*1db0*/  SHF.R.U32.HI R14, RZ, 0x14, R40.reuse ;  /* 0x00000014ff0e7819 */ /* 0x100fe20000011628 */
[----:B------:R-:W-:Y:S02]  /*1dc0*/  IMAD.MOV.U32 R9, RZ, RZ, R40 ;  /* 0x000000ffff097224 */ /* 0x000fe400078e0028 */
[----:B------:R-:W-:Y:S01]  /*1dd0*/  IMAD.MOV.U32 R6, RZ, RZ, RZ ;  /* 0x000000ffff067224 */ /* 0x000fe200078e00ff */
[----:B------:R-:W-:-:S04]  /*1de0*/  LOP3.LUT R7, R14, 0x7ff, RZ, 0xc0, !PT ;  /* 0x000007ff0e077812 */ /* 0x000fc800078ec0ff */
[----:B------:R-:W-:-:S13]  /*1df0*/  ISETP.NE.AND P0, PT, R7, 0x7ff, PT ;  /* 0x000007ff0700780c */ /* 0x000fda0003f05270 */
[----:B------:R-:W-:Y:S05]  /*1e00*/  @!P0 BRA `(.L_x_17) ;  /* 0x0000000800448947 */ /* 0x000fea0003800000 */
[----:B------:R-:W-:Y:S01]  /*1e10*/  VIADD R6, R7, 0xfffffc00 ;  /* 0xfffffc0007067836 */ /* 0x000fe20000000000 */
[----:B------:R-:W-:Y:S01]  /*1e20*/  BSSY.RECONVERGENT B2, `(.L_x_18) ;  /* 0x000002e000027945 */ /* 0x000fe20003800200 */
[----:B------:R-:W-:-:S03]  /*1e30*/  CS2R R10, SRZ ;  /* 0x00000000000a7805 */ /* 0x000fc6000001ff00 */
[----:B------:R-:W-:Y:S02]  /*1e40*/  SHF.R.U32.HI R45, RZ, 0x6, R6 ;  /* 0x00000006ff2d7819 */ /* 0x000fe40000011606 */
[----:B------:R-:W-:Y:S02]  /*1e50*/  ISETP.GE.U32.AND P0, PT, R6, 0x80, PT ;  /* 0x000000800600780c */ /* 0x000fe40003f06070 */
[C---:B------:R-:W-:Y:S02]  /*1e60*/  IADD3 R12, PT, PT, -R45.reuse, 0x13, RZ ;  /* 0x000000132d0c7810 */ /* 0x040fe40007ffe1ff */
[----:B------:R-:W-:Y:S02]  /*1e70*/  IADD3 R13, PT, PT, -R45, 0xf, RZ ;  /* 0x0000000f2d0d7810 */ /* 0x000fe40007ffe1ff */
[----:B------:R-:W-:-:S04]  /*1e80*/  SEL R12, R12, 0x12, P0 ;  /* 0x000000120c0c7807 */ /* 0x000fc80000000000 */
[----:B------:R-:W-:-:S13]  /*1e90*/  ISETP.GE.AND P0, PT, R13, R12, PT ;  /* 0x0000000c0d00720c */ /* 0x000fda0003f06270 */
[----:B------:R-:W-:Y:S05]  /*1ea0*/  @P0 BRA `(.L_x_19) ;  /* 0x0000000000940947 */ /* 0x000fea0003800000 */
[----:B------:R-:W0:Y:S01]  /*1eb0*/  LDC.64 R6, c[0x0][0x358] ;  /* 0x0000d600ff067b82 */ /* 0x000e220000000a00 */
[C---:B------:R-:W-:Y:S01]  /*1ec0*/  SHF.L.U64.HI R47, R8.reuse, 0xb, R9 ;  /* 0x0000000b082f7819 */ /* 0x040fe20000010209 */
[----:B------:R-:W-:Y:S01]  /*1ed0*/  BSSY.RECONVERGENT B3, `(.L_x_20) ;  /* 0x0000021000037945 */ /* 0x000fe20003800200 */
[----:B------:R-:W-:Y:S01]  /*1ee0*/  IMAD.SHL.U32 R15, R8, 0x800, RZ ;  /* 0x00000800080f7824 */ /* 0x000fe200078e00ff */
[----:B------:R-:W-:Y:S01]  /*1ef0*/  IADD3 R44, PT, PT, RZ, -R45, -R12 ;  /* 0x8000002dff2c7210 */ /* 0x000fe20007ffe80c */
[----:B------:R-:W-:Y:S01]  /*1f00*/  IMAD.MOV.U32 R46, RZ, RZ, RZ ;  /* 0x000000ffff2e7224 */ /* 0x000fe200078e00ff */
[----:B------:R-:W-:Y:S02]  /*1f10*/  CS2R R10, SRZ ;  /* 0x00000000000a7805 */ /* 0x000fe4000001ff00 */
[----:B------:R-:W-:-:S07]  /*1f20*/  LOP3.LUT R47, R47, 0x80000000, RZ, 0xfc, !PT ;  /* 0x800000002f2f7812 */ /* 0x000fce00078efcff */
.L_x_21:
[----:B------:R-:W1:Y:S01]  /*1f30*/  LDC.64 R8, c[0x4][RZ] ;  /* 0x01000000ff087b82 */ /* 0x000e620000000a00 */
[----:B0-----:R-:W-:Y:S02]  /*1f40*/  R2UR UR8, R6 ;  /* 0x00000000060872ca */ /* 0x001fe400000e0000 */
[----:B------:R-:W-:Y:S01]  /*1f50*/  R2UR UR9, R7 ;  /* 0x00000000070972ca */ /* 0x000fe200000e0000 */
[----:B-1----:R-:W-:-:S12]  /*1f60*/  IMAD.WIDE R8, R13, 0x8, R8 ;  /* 0x000000080d087825 */ /* 0x002fd800078e0208 */
[----:B------:R-:W2:Y:S01]  /*1f70*/  LDG.E.64.CONSTANT R8, desc[UR8][R8.64] ;  /* 0x0000000808087981 */ /* 0x000ea2000c1e9b00 */
[----:B------:R-:W-:Y:S02]  /*1f80*/  VIADD R44, R44, 0x1 ;  /* 0x000000012c2c7836 */ /* 0x000fe40000000000 */
[----:B------:R-:W-:Y:S02]  /*1f90*/  VIADD R13, R13, 0x1 ;  /* 0x000000010d0d7836 */ /* 0x000fe40000000000 */
[----:B--2---:R-:W-:-:S04]  /*1fa0*/  IMAD.WIDE.U32 R10, P3, R8, R15, R10 ;  /* 0x0000000f080a7225 */ /* 0x004fc8000786000a */
[----:B------:R-:W-:Y:S02]  /*1fb0*/  IMAD R49, R8, R47, RZ ;  /* 0x0000002f08317224 */ /* 0x000fe400078e02ff */
[CC--:B------:R-:W-:Y:S02]  /*1fc0*/  IMAD R48, R9.reuse, R15.reuse, RZ ;  /* 0x0000000f09307224 */ /* 0x0c0fe400078e02ff */
[----:B------:R-:W-:Y:S01]  /*1fd0*/  IMAD.HI.U32 R51, R9, R15, RZ ;  /* 0x0000000f09337227 */ /* 0x000fe200078e00ff */
[----:B------:R-:W-:-:S03]  /*1fe0*/  IADD3 R11, P0, PT, R49, R11, RZ ;  /* 0x0000000b310b7210 */ /* 0x000fc60007f1e0ff */
[----:B------:R-:W-:Y:S01]  /*1ff0*/  IMAD R49, R46, 0x8, R1 ;  /* 0x000000082e317824 */ /* 0x000fe200078e0201 */
[----:B------:R-:W-:Y:S01]  /*2000*/  IADD3 R11, P1, PT, R48, R11, RZ ;  /* 0x0000000b300b7210 */ /* 0x000fe20007f3e0ff */
[----:B------:R-:W-:-:S04]  /*2010*/  IMAD.HI.U32 R48, R8, R47, RZ ;  /* 0x0000002f08307227 */ /* 0x000fc800078e00ff */
[----:B------:R-:W-:Y:S01]  /*2020*/  IMAD.X R8, RZ, RZ, R48, P3 ;  /* 0x000000ffff087224 */ /* 0x000fe200018e0630 */
[----:B------:R0:W-:Y:S01]  /*2030*/  STL.64 [R49], R10 ;  /* 0x0000000a31007387 */ /* 0x0001e20000100a00 */
[----:B------:R-:W-:-:S03]  /*2040*/  IMAD.HI.U32 R48, R9, R47, RZ ;  /* 0x0000002f09307227 */ /* 0x000fc600078e00ff */
[----:B------:R-:W-:Y:S01]  /*2050*/  IADD3.X R8, P0, PT, R51, R8, RZ, P0, !PT ;  /* 0x0000000833087210 */ /* 0x000fe2000071e4ff */
[----:B------:R-:W-:Y:S02]  /*2060*/  IMAD R9, R9, R47, RZ ;  /* 0x0000002f09097224 */ /* 0x000fe400078e02ff */
[----:B------:R-:W-:-:S03]  /*2070*/  VIADD R46, R46, 0x1 ;  /* 0x000000012e2e7836 */ /* 0x000fc60000000000 */
[----:B------:R-:W-:Y:S01]  /*2080*/  IADD3.X R9, P1, PT, R9, R8, RZ, P1, !PT ;  /* 0x0000000809097210 */ /* 0x000fe20000f3e4ff */
[----:B------:R-:W-:Y:S01]  /*2090*/  IMAD.X R8, RZ, RZ, R48, P0 ;  /* 0x000000ffff087224 */ /* 0x000fe200000e0630 */
[----:B------:R-:W-:-:S03]  /*20a0*/  ISETP.NE.AND P0, PT, R44, -0xf, PT ;  /* 0xfffffff12c00780c */ /* 0x000fc60003f05270 */
[----:B0-----:R-:W-:Y:S02]  /*20b0*/  IMAD.X R11, RZ, RZ, R8, P1 ;  /* 0x000000ffff0b7224 */ /* 0x001fe400008e0608 */
[----:B------:R-:W-:-:S08]  /*20c0*/  IMAD.MOV.U32 R10, RZ, RZ, R9 ;  /* 0x000000ffff0a7224 */ /* 0x000fd000078e0009 */
[----:B------:R-:W-:Y:S05]  /*20d0*/  @P0 BRA `(.L_x_21) ;  /* 0xfffffffc00940947 */ /* 0x000fea000383ffff */
[----:B------:R-:W-:Y:S05]  /*20e0*/  BSYNC.RECONVERGENT B3 ;  /* 0x0000000000037941 */ /* 0x000fea0003800200 */
.L_x_20:
[----:B------:R-:W-:-:S07]  /*20f0*/  IMAD.MOV.U32 R13, RZ, RZ, R12 ;  /* 0x000000ffff0d7224 */ /* 0x000fce00078e000c */
.L_x_19:
[----:B------:R-:W-:Y:S05]  /*2100*/  BSYNC.RECONVERGENT B2 ;  /* 0x0000000000027941 */ /* 0x000fea0003800200 */
.L_x_18:
[----:B------:R-:W-:Y:S01]  /*2110*/  LOP3.LUT P0, R51, R14, 0x3f, RZ, 0xc0, !PT ;  /* 0x0000003f0e337812 */ /* 0x000fe2000780c0ff */
[----:B------:R-:W-:-:S04]  /*2120*/  IMAD.IADD R6, R45, 0x1, R13 ;  /* 0x000000012d067824 */ /* 0x000fc800078e020d */
[----:B------:R-:W-:-:S05]  /*2130*/  IMAD.U32 R53, R6, 0x8, R1 ;  /* 0x0000000806357824 */ /* 0x000fca00078e0001 */
[----:B------:R0:W-:Y:S04]  /*2140*/  STL.64 [R53+-0x78], R10 ;  /* 0xffff880a35007387 */ /* 0x0001e80000100a00 */
[----:B------:R-:W2:Y:S04]  /*2150*/  @P0 LDL.64 R14, [R1+0x8] ;  /* 0x00000800010e0983 */ /* 0x000ea80000100a00 */
[----:B------:R-:W3:Y:S04]  /*2160*/  LDL.64 R8, [R1+0x10] ;  /* 0x0000100001087983 */ /* 0x000ee80000100a00 */
[----:B------:R-:W4:Y:S01]  /*2170*/  LDL.64 R6, [R1+0x18] ;  /* 0x0000180001067983 */ /* 0x000f220000100a00 */
[----:B------:R-:W-:Y:S01]  /*2180*/  @P0 LOP3.LUT R12, R51, 0x3f, RZ, 0x3c, !PT ;  /* 0x0000003f330c0812 */ /* 0x000fe200078e3cff */
[----:B------:R-:W-:Y:S01]  /*2190*/  BSSY.RECONVERGENT B2, `(.L_x_22) ;  /* 0x0000034000027945 */ /* 0x000fe20003800200 */
[----:B--2---:R-:W-:-:S02]  /*21a0*/  @P0 SHF.R.U64 R13, R14, 0x1, R15 ;  /* 0x000000010e0d0819 */ /* 0x004fc4000000120f */
[----:B------:R-:W-:Y:S02]  /*21b0*/  @P0 SHF.R.U32.HI R15, RZ, 0x1, R15 ;  /* 0x00000001ff0f0819 */ /* 0x000fe4000001160f */
[CC--:B---3--:R-:W-:Y:S02]  /*21c0*/  @P0 SHF.L.U32 R45, R8.reuse, R51.reuse, RZ ;  /* 0x00000033082d0219 */ /* 0x0c8fe400000006ff */
[----:B0-----:R-:W-:Y:S02]  /*21d0*/  @P0 SHF.R.U64 R10, R13, R12, R15 ;  /* 0x0000000c0d0a0219 */ /* 0x001fe4000000120f */
[--C-:B------:R-:W-:Y:S02]  /*21e0*/  @P0 SHF.R.U32.HI R49, RZ, 0x1, R9.reuse ;  /* 0x00000001ff310819 */ /* 0x100fe40000011609 */
[C-C-:B------:R-:W-:Y:S02]  /*21f0*/  @P0 SHF.R.U64 R47, R8.reuse, 0x1, R9.reuse ;  /* 0x00000001082f0819 */ /* 0x140fe40000001209 */
[----:B------:R-:W-:-:S02]  /*2200*/  @P0 SHF.L.U64.HI R14, R8, R51, R9 ;  /* 0x00000033080e0219 */ /* 0x000fc40000010209 */
[----:B------:R-:W-:Y:S02]  /*2210*/  @P0 SHF.R.U32.HI R11, RZ, R12, R15 ;  /* 0x0000000cff0b0219 */ /* 0x000fe4000001160f */
[----:B------:R-:W-:Y:S02]  /*2220*/  @P0 LOP3.LUT R8, R45, R10, RZ, 0xfc, !PT ;  /* 0x0000000a2d080212 */ /* 0x000fe400078efcff */
[----:B----4-:R-:W-:Y:S02]  /*2230*/  @P0 SHF.L.U32 R13, R6, R51, RZ ;  /* 0x00000033060d0219 */ /* 0x010fe400000006ff */
[----:B------:R-:W-:Y:S01]  /*2240*/  @P0 SHF.R.U64 R44, R47, R12, R49 ;  /* 0x0000000c2f2c0219 */ /* 0x000fe20000001231 */
[----:B------:R-:W-:Y:S01]  /*2250*/  IMAD.SHL.U32 R10, R8, 0x4, RZ ;  /* 0x00000004080a7824 */ /* 0x000fe200078e00ff */
[----:B------:R-:W-:Y:S02]  /*2260*/  @P0 LOP3.LUT R9, R14, R11, RZ, 0xfc, !PT ;  /* 0x0000000b0e090212 */ /* 0x000fe400078efcff */
[----:B------:R-:W-:-:S02]  /*2270*/  @P0 SHF.L.U64.HI R14, R6, R51, R7 ;  /* 0x00000033060e0219 */ /* 0x000fc40000010207 */
[----:B------:R-:W-:Y:S02]  /*2280*/  @P0 SHF.R.U32.HI R49, RZ, R12, R49 ;  /* 0x0000000cff310219 */ /* 0x000fe40000011631 */
[----:B------:R-:W-:Y:S02]  /*2290*/  @P0 LOP3.LUT R6, R13, R44, RZ, 0xfc, !PT ;  /* 0x0000002c0d060212 */ /* 0x000fe400078efcff */
[----:B------:R-:W-:Y:S02]  /*22a0*/  SHF.L.U64.HI R12, R8, 0x2, R9 ;  /* 0x00000002080c7819 */ /* 0x000fe40000010209 */
[----:B------:R-:W-:Y:S02]  /*22b0*/  @P0 LOP3.LUT R7, R14, R49, RZ, 0xfc, !PT ;  /* 0x000000310e070212 */ /* 0x000fe400078efcff */
[----:B------:R-:W-:Y:S02]  /*22c0*/  SHF.L.W.U32.HI R9, R9, 0x2, R6 ;  /* 0x0000000209097819 */ /* 0x000fe40000010e06 */
[----:B------:R-:W-:-:S02]  /*22d0*/  IADD3 RZ, P0, PT, RZ, -R10, RZ ;  /* 0x8000000affff7210 */ /* 0x000fc40007f1e0ff */
[----:B------:R-:W-:Y:S02]  /*22e0*/  LOP3.LUT R8, RZ, R12, RZ, 0x33, !PT ;  /* 0x0000000cff087212 */ /* 0x000fe400078e33ff */
[----:B------:R-:W-:Y:S02]  /*22f0*/  SHF.L.W.U32.HI R6, R6, 0x2, R7 ;  /* 0x0000000206067819 */ /* 0x000fe40000010e07 */
[----:B------:R-:W-:Y:S02]  /*2300*/  LOP3.LUT R11, RZ, R9, RZ, 0x33, !PT ;  /* 0x00000009ff0b7212 */ /* 0x000fe400078e33ff */
[----:B------:R-:W-:Y:S02]  /*2310*/  IADD3.X R13, P0, PT, RZ, R8, RZ, P0, !PT ;  /* 0x00000008ff0d7210 */ /* 0x000fe4000071e4ff */
[----:B------:R-:W-:Y:S02]  /*2320*/  LOP3.LUT R8, RZ, R6, RZ, 0x33, !PT ;  /* 0x00000006ff087212 */ /* 0x000fe400078e33ff */
[----:B------:R-:W-:-:S02]  /*2330*/  IADD3.X R14, P1, PT, RZ, R11, RZ, P0, !PT ;  /* 0x0000000bff0e7210 */ /* 0x000fc4000073e4ff */
[----:B------:R-:W-:-:S03]  /*2340*/  ISETP.GT.U32.AND P3, PT, R9, -0x1, PT ;  /* 0xffffffff0900780c */ /* 0x000fc60003f64070 */
[----:B------:R-:W-:Y:S01]  /*2350*/  IMAD.X R11, RZ, RZ, R8, P1 ;  /* 0x000000ffff0b7224 */ /* 0x000fe200008e0608 */
[----:B------:R-:W-:-:S04]  /*2360*/  ISETP.GT.AND.EX P0, PT, R6, -0x1, PT, P3 ;  /* 0xffffffff0600780c */ /* 0x000fc80003f04330 */
[----:B------:R-:W-:Y:S02]  /*2370*/  SEL R8, R6, R11, P0 ;  /* 0x0000000b06087207 */ /* 0x000fe40000000000 */
[----:B------:R-:W-:Y:S02]  /*2380*/  SEL R11, R9, R14, P0 ;  /* 0x0000000e090b7207 */ /* 0x000fe40000000000 */
[----:B------:R-:W-:-:S04]  /*2390*/  ISETP.NE.U32.AND P1, PT, R8, RZ, PT ;  /* 0x000000ff0800720c */ /* 0x000fc80003f25070 */
[----:B------:R-:W-:Y:S01]  /*23a0*/  SEL R14, R11, R8, !P1 ;  /* 0x000000080b0e7207 */ /* 0x000fe20004800000 */
[----:B------:R-:W-:-:S05]  /*23b0*/  @!P0 IMAD.MOV R10, RZ, RZ, -R10 ;  /* 0x000000ffff0a8224 */ /* 0x000fca00078e0a0a */
[----:B------:R-:W0:Y:S02]  /*23c0*/  FLO.U32 R14, R14 ;  /* 0x0000000e000e7300 */ /* 0x000e2400000e0000 */
[C---:B0-----:R-:W-:Y:S02]  /*23d0*/  IADD3 R15, PT, PT, -R14.reuse, 0x1f, RZ ;  /* 0x0000001f0e0f7810 */ /* 0x041fe40007ffe1ff */
[----:B------:R-:W-:-:S03]  /*23e0*/  IADD3 R9, PT, PT, -R14, 0x3f, RZ ;  /* 0x0000003f0e097810 */ /* 0x000fc60007ffe1ff */
[----:B------:R-:W-:Y:S01]  /*23f0*/  @P1 IMAD.MOV R9, RZ, RZ, R15 ;  /* 0x000000ffff091224 */ /* 0x000fe200078e020f */
[----:B------:R-:W-:-:S04]  /*2400*/  SEL R15, R12, R13, P0 ;  /* 0x0000000d0c0f7207 */ /* 0x000fc80000000000 */
[----:B------:R-:W-:-:S13]  /*2410*/  ISETP.NE.AND P1, PT, R9, RZ, PT ;  /* 0x000000ff0900720c */ /* 0x000fda0003f25270 */
[----:B------:R-:W-:Y:S05]  /*2420*/  @!P1 BRA `(.L_x_23) ;  /* 0x0000000000289947 */ /* 0x000fea0003800000 */
[--C-:B------:R-:W-:Y:S02]  /*2430*/  SHF.R.U64 R13, R10, 0x1, R15.reuse ;  /* 0x000000010a0d7819 */ /* 0x100fe4000000120f */
[C---:B------:R-:W-:Y:S02]  /*2440*/  LOP3.LUT R10, R9.reuse, 0x3f, RZ, 0xc0, !PT ;  /* 0x0000003f090a7812 */ /* 0x040fe400078ec0ff */
[----:B------:R-:W-:Y:S02]  /*2450*/  SHF.R.U32.HI R15, RZ, 0x1, R15 ;  /* 0x00000001ff0f7819 */ /* 0x000fe4000001160f */
[----:B------:R-:W-:Y:S02]  /*2460*/  LOP3.LUT R12, R9, 0x3f, RZ, 0xc, !PT ;  /* 0x0000003f090c7812 */ /* 0x000fe400078e0cff */
[CC--:B------:R-:W-:Y:S02]  /*2470*/  SHF.L.U64.HI R45, R11.reuse, R10.reuse, R8 ;  /* 0x0000000a0b2d7219 */ /* 0x0c0fe40000010208 */
[----:B------:R-:W-:-:S02]  /*2480*/  SHF.L.U32 R10, R11, R10, RZ ;  /* 0x0000000a0b0a7219 */ /* 0x000fc400000006ff */
[-CC-:B------:R-:W-:Y:S02]  /*2490*/  SHF.R.U64 R11, R13, R12.reuse, R15.reuse ;  /* 0x0000000c0d0b7219 */ /* 0x180fe4000000120f */
[----:B------:R-:W-:Y:S02]  /*24a0*/  SHF.R.U32.HI R8, RZ, R12, R15 ;  /* 0x0000000cff087219 */ /* 0x000fe4000001160f */
[----:B------:R-:W-:Y:S02]  /*24b0*/  LOP3.LUT R11, R10, R11, RZ, 0xfc, !PT ;  /* 0x0000000b0a0b7212 */ /* 0x000fe400078efcff */
[----:B------:R-:W-:-:S07]  /*24c0*/  LOP3.LUT R8, R45, R8, RZ, 0xfc, !PT ;  /* 0x000000082d087212 */ /* 0x000fce00078efcff */
.L_x_23:
[----:B------:R-:W-:Y:S05]  /*24d0*/  BSYNC.RECONVERGENT B2 ;  /* 0x0000000000027941 */ /* 0x000fea0003800200 */
.L_x_22:
[----:B------:R-:W-:-:S04]  /*24e0*/  IMAD.WIDE.U32 R12, R11, 0x2168c235, RZ ;  /* 0x2168c2350b0c7825 */ /* 0x000fc800078e00ff */
[----:B------:R-:W-:Y:S01]  /*24f0*/  IMAD.MOV.U32 R14, RZ, RZ, R13 ;  /* 0x000000ffff0e7224 */ /* 0x000fe200078e000d */
[----:B------:R-:W-:Y:S01]  /*2500*/  IADD3 RZ, P1, PT, R12, R12, RZ ;  /* 0x0000000c0cff7210 */ /* 0x000fe20007f3e0ff */
[----:B------:R-:W-:Y:S02]  /*2510*/  IMAD.MOV.U32 R15, RZ, RZ, RZ ;  /* 0x000000ffff0f7224 */ /* 0x000fe400078e00ff */
[----:B------:R-:W-:-:S04]  /*2520*/  IMAD.HI.U32 R13, R8, -0x36f0255e, RZ ;  /* 0xc90fdaa2080d7827 */ /* 0x000fc800078e00ff */
[----:B------:R-:W-:-:S04]  /*2530*/  IMAD.WIDE.U32 R10, R11, -0x36f0255e, R14 ;  /* 0xc90fdaa20b0a7825 */ /* 0x000fc800078e000e */
[C---:B------:R-:W-:Y:S02]  /*2540*/  IMAD R15, R8.reuse, -0x36f0255e, RZ ;  /* 0xc90fdaa2080f7824 */ /* 0x040fe400078e02ff */
[----:B------:R-:W-:-:S04]  /*2550*/  IMAD.WIDE.U32 R10, P3, R8, 0x2168c235, R10 ;  /* 0x2168c235080a7825 */ /* 0x000fc8000786000a */
[----:B------:R-:W-:Y:S01]  /*2560*/  IMAD.X R8, RZ, RZ, R13, P3 ;  /* 0x000000ffff087224 */ /* 0x000fe200018e060d */
[----:B------:R-:W-:Y:S02]  /*2570*/  IADD3 R11, P3, PT, R15, R11, RZ ;  /* 0x0000000b0f0b7210 */ /* 0x000fe40007f7e0ff */
[----:B------:R-:W-:Y:S02]  /*2580*/  IADD3.X RZ, P1, PT, R10, R10, RZ, P1, !PT ;  /* 0x0000000a0aff7210 */ /* 0x000fe40000f3e4ff */
[C---:B------:R-:W-:Y:S01]  /*2590*/  ISETP.GT.U32.AND P4, PT, R11.reuse, RZ, PT ;  /* 0x000000ff0b00720c */ /* 0x040fe20003f84070 */
[----:B------:R-:W-:Y:S01]  /*25a0*/  IMAD.X R8, RZ, RZ, R8, P3 ;  /* 0x000000ffff087224 */ /* 0x000fe200018e0608 */
[----:B------:R-:W-:-:S04]  /*25b0*/  IADD3.X R10, P3, PT, R11, R11, RZ, P1, !PT ;  /* 0x0000000b0b0a7210 */ /* 0x000fc80000f7e4ff */
[C---:B------:R-:W-:Y:S01]  /*25c0*/  ISETP.GT.AND.EX P1, PT, R8.reuse, RZ, PT, P4 ;  /* 0x000000ff0800720c */ /* 0x040fe20003f24340 */
[----:B------:R-:W-:-:S03]  /*25d0*/  IMAD.X R13, R8, 0x1, R8, P3 ;  /* 0x00000001080d7824 */ /* 0x000fc600018e0608 */
[----:B------:R-:W-:Y:S02]  /*25e0*/  SEL R10, R10, R11, P1 ;  /* 0x0000000b0a0a7207 */ /* 0x000fe40000800000 */
[----:B------:R-:W-:Y:S02]  /*25f0*/  SEL R11, R13, R8, P1 ;  /* 0x000000080d0b7207 */ /* 0x000fe40000800000 */
[----:B------:R-:W-:Y:S02]  /*2600*/  IADD3 R8, P3, PT, R10, 0x1, RZ ;  /* 0x000000010a087810 */ /* 0x000fe40007f7e0ff */
[----:B------:R-:W-:Y:S02]  /*2610*/  SEL R12, RZ, 0xffffffff, !P1 ;  /* 0xffffffffff0c7807 */ /* 0x000fe40004800000 */
[----:B------:R-:W-:Y:S01]  /*2620*/  LOP3.LUT P1, R10, R40, 0x80000000, RZ, 0xc0, !PT ;  /* 0x80000000280a7812 */ /* 0x000fe2000782c0ff */
[----:B------:R-:W-:Y:S01]  /*2630*/  IMAD.X R11, RZ, RZ, R11, P3 ;  /* 0x000000ffff0b7224 */ /* 0x000fe200018e060b */
[----:B------:R-:W-:Y:S01]  /*2640*/  SHF.R.U32.HI R13, RZ, 0x1e, R7 ;  /* 0x0000001eff0d7819 */ /* 0x000fe20000011607 */
[----:B------:R-:W-:Y:S01]  /*2650*/  IMAD.IADD R9, R12, 0x1, -R9 ;  /* 0x000000010c097824 */ /* 0x000fe200078e0a09 */
[----:B------:R-:W-:-:S02]  /*2660*/  @!P0 LOP3.LUT R10, R10, 0x80000000, RZ, 0x3c, !PT ;  /* 0x800000000a0a8812 */ /* 0x000fc400078e3cff */
[----:B------:R-:W-:Y:S01]  /*2670*/  SHF.R.U64 R8, R8, 0xa, R11 ;  /* 0x0000000a08087819 */ /* 0x000fe2000000120b */
[----:B------:R-:W-:Y:S01]  /*2680*/  IMAD.SHL.U32 R7, R9, 0x100000, RZ ;  /* 0x0010000009077824 */ /* 0x000fe200078e00ff */
[----:B------:R-:W-:Y:S02]  /*2690*/  LEA.HI R6, R6, R13, RZ, 0x1 ;  /* 0x0000000d06067211 */ /* 0x000fe400078f08ff */
[----:B------:R-:W-:-:S03]  /*26a0*/  IADD3 R8, P3, PT, R8, 0x1, RZ ;  /* 0x0000000108087810 */ /* 0x000fc60007f7e0ff */
[----:B------:R-:W-:Y:S01]  /*26b0*/  @P1 IMAD.MOV R6, RZ, RZ, -R6 ;  /* 0x000000ffff061224 */ /* 0x000fe200078e0a06 */
[----:B------:R-:W-:-:S04]  /*26c0*/  LEA.HI.X R11, R11, RZ, RZ, 0x16, P3 ;  /* 0x000000ff0b0b7211 */ /* 0x000fc800018fb4ff */
[--C-:B------:R-:W-:Y:S02]  /*26d0*/  SHF.R.U64 R8, R8, 0x1, R11.reuse ;  /* 0x0000000108087819 */ /* 0x100fe4000000120b */
[----:B------:R-:W-:Y:S02]  /*26e0*/  SHF.R.U32.HI R12, RZ, 0x1, R11 ;  /* 0x00000001ff0c7819 */ /* 0x000fe4000001160b */
[----:B------:R-:W-:-:S04]  /*26f0*/  IADD3 R8, P3, P4, RZ, RZ, R8 ;  /* 0x000000ffff087210 */ /* 0x000fc80007c7e008 */
[----:B------:R-:W-:-:S04]  /*2700*/  IADD3.X R7, PT, PT, R7, 0x3fe00000, R12, P3, P4 ;  /* 0x3fe0000007077810 */ /* 0x000fc80001fe840c */
[----:B------:R-:W-:-:S07]  /*2710*/  LOP3.LUT R9, R7, R10, RZ, 0xfc, !PT ;  /* 0x0000000a07097212 */ /* 0x000fce00078efcff */
.L_x_17:
[----:B------:R-:W-:Y:S02]  /*2720*/  IMAD.MOV.U32 R10, RZ, RZ, R6 ;  /* 0x000000ffff0a7224 */ /* 0x000fe400078e0006 */
[----:B------:R-:W-:Y:S02]  /*2730*/  IMAD.MOV.U32 R6, RZ, RZ, R42 ;  /* 0x000000ffff067224 */ /* 0x000fe400078e002a */
[----:B------:R-:W-:-:S04]  /*2740*/  IMAD.MOV.U32 R7, RZ, RZ, 0x0 ;  /* 0x00000000ff077424 */ /* 0x000fc800078e00ff */
[----:B------:R-:W-:Y:S05]  /*2750*/  RET.REL.NODEC R6 `(evolve_batch_kernel) ;  /* 0xffffffd806287950 */ /* 0x000fea0003c3ffff */
.L_x_24:
[----:B------:R-:W-:-:S00]  /*2760*/  BRA `(.L_x_24) ;  /* 0xfffffffc00fc7947 */ /* 0x000fc0000383ffff */
[----:B------:R-:W-:-:S00]  /*2770*/  NOP ;  /* 0x0000000000007918 */ /* 0x000fc00000000000 */
        /* <DEDUP_REMOVED lines=8> */
.L_x_27:


//--------------------- .nv.global.init           --------------------------
	.section	.nv.global.init,"aw",@progbits
	.align	16
.nv.global.init:
	.type		__cudart_sin_cos_coeffs,@object
	.size		__cudart_sin_cos_coeffs,(__cudart_i2opi_d - __cudart_sin_cos_coeffs)
__cudart_sin_cos_coeffs:
        /*0000*/ 	.byte	0x46, 0xd2, 0xb0, 0x2c, 0xf1, 0xe5, 0x5a, 0xbe, 0x92, 0xe3, 0xac, 0x69, 0xe3, 0x1d, 0xc7, 0x3e
        /*0010*/ 	.byte	0xa1, 0x62, 0xdb, 0x19, 0xa0, 0x01, 0x2a, 0xbf, 0x18, 0x08, 0x11, 0x11, 0x11, 0x11, 0x81, 0x3f
        /*0020*/ 	.byte	0x54, 0x55, 0x55, 0x55, 0x55, 0x55, 0xc5, 0xbf, 0x00, 0x00, 0x00, 0x00, 0x00, 0x00, 0x00, 0x00
        /*0030*/ 	.byte	0x00, 0x00, 0x00, 0x00, 0x00, 0x00, 0x00, 0x00, 0x64, 0x81, 0xfd, 0x20, 0x83, 0xff, 0xa8, 0xbd
        /*0040*/ 	.byte	0x28, 0x85, 0xef, 0xc1, 0xa7, 0xee, 0x21, 0x3e, 0xd9, 0xe6, 0x06, 0x8e, 0x4f, 0x7e, 0x92, 0xbe
        /*0050*/ 	.byte	0xe9, 0xbc, 0xdd, 0x19, 0xa0, 0x01, 0xfa, 0x3e, 0x47, 0x5d, 0xc1, 0x16, 0x6c, 0xc1, 0x56, 0xbf
        /*0060*/ 	.byte	0x51, 0x55, 0x55, 0x55, 0x55, 0x55, 0xa5, 0x3f, 0x00, 0x00, 0x00, 0x00, 0x00, 0x00, 0xe0, 0xbf
        /*0070*/ 	.byte	0x00, 0x00, 0x00, 0x00, 0x00, 0x00, 0xf0, 0x3f, 0x00, 0x00, 0x00, 0x00, 0x00, 0x00, 0x00, 0x00
	.type		__cudart_i2opi_d,@object
	.size		__cudart_i2opi_d,(.L_0 - __cudart_i2opi_d)
__cudart_i2opi_d:
        /* <DEDUP_REMOVED lines=9> */
.L_0:


//--------------------- .nv.shared.reserved.0     --------------------------
	.section	.nv.shared.reserved.0,"aw",@nobits
	.weak		__nv_reservedSMEM_offset_0_alias
	.size		__nv_reservedSMEM_offset_0_alias, 0, 64
	.other		__nv_reservedSMEM_offset_0_alias,@"STO_CUDA_RESERVED_SHARED STV_DEFAULT"
__nv_reservedSMEM_offset_0_alias:
	.zero		0
	.zero		64


//--------------------- .nv.constant0.evolve_batch_kernel --------------------------
	.section	.nv.constant0.evolve_batch_kernel,"a",@progbits
	.sectionflags	@""
	.align	4
.nv.constant0.evolve_batch_kernel:
	.zero		936


//--------------------- SYMBOLS --------------------------

	.type		.nv.reservedSmem.offset0,@object
	.size		.nv.reservedSmem.offset0,0x4
